	.target	sm_90a

	.elftype	@"ET_EXEC"


//--------------------- .note.nv.tkinfo           --------------------------
	.section	.note.nv.tkinfo,"",@"SHT_NOTE"
	.sectionflags	@"SHF_NOTE_NV_TKINFO"
	.tkinfo
        /*0018*/ 	.word	0x00000002
        /*0030*/ 	.string	""
        /*0030*/ 	.string	"ptxas"
        /*0030*/ 	.string	"Cuda compilation tools, release 13.0, V13.0.88"
        /*0030*/ 	.string	"Build cuda_13.0.r13.0/compiler.36424714_0"
        /*0030*/ 	.string	"-v  -suppress-debug-info  -lineinfo  -arch sm_90a "



//--------------------- .note.nv.cuinfo           --------------------------
	.section	.note.nv.cuinfo,"",@"SHT_NOTE"
	.sectionflags	@"SHF_NOTE_NV_CUINFO"
        /*0018*/ 	.short	0x0002
        /*001a*/ 	.short	0x005a
        /*001c*/ 	.short	0x0082
	.zero		2


//--------------------- .nv.info                  --------------------------
	.section	.nv.info,"",@"SHT_CUDA_INFO"
	.align	4


	//----- nvinfo : EIATTR_REGCOUNT
	.align		4
        /*0000*/ 	.byte	0x04, 0x2f
        /*0002*/ 	.short	(.L_1 - .L_0)
	.align		4
.L_0:
        /*0004*/ 	.word	index@(gluon_wgmma)
        /*0008*/ 	.word	0x0000009a


	//----- nvinfo : EIATTR_FRAME_SIZE
	.align		4
.L_1:
        /*000c*/ 	.byte	0x04, 0x11
        /*000e*/ 	.short	(.L_3 - .L_2)
	.align		4
.L_2:
        /*0010*/ 	.word	index@(gluon_wgmma)
        /*0014*/ 	.word	0x00000000


	//----- nvinfo : EIATTR_MIN_STACK_SIZE
	.align		4
.L_3:
        /*0018*/ 	.byte	0x04, 0x12
        /*001a*/ 	.short	(.L_5 - .L_4)
	.align		4
.L_4:
        /*001c*/ 	.word	index@(gluon_wgmma)
        /*0020*/ 	.word	0x00000000
.L_5:


//--------------------- .nv.compat                --------------------------
	.section	.nv.compat,"",@"SHT_CUDA_COMPAT_INFO"
	.align	4
        /*0000*/ 	.byte	0x02, 0x09, 0x01, 0x00, 0x02, 0x02, 0x04, 0x00, 0x02, 0x05, 0x05, 0x00, 0x03, 0x07, 0x01, 0x01
        /*0010*/ 	.byte	0x02, 0x03, 0x03, 0x00, 0x02, 0x06, 0x01, 0x00, 0x04, 0x0b, 0x08, 0x00, 0x00, 0x00, 0x00, 0x00
        /*0020*/ 	.byte	0x00, 0x00, 0x00, 0x00


//--------------------- .nv.info.gluon_wgmma      --------------------------
	.section	.nv.info.gluon_wgmma,"",@"SHT_CUDA_INFO"
	.sectionflags	@""
	.align	4


	//----- nvinfo : EIATTR_CUDA_API_VERSION
	.align		4
        /*0000*/ 	.byte	0x04, 0x37
        /*0002*/ 	.short	(.L_7 - .L_6)
.L_6:
        /*0004*/ 	.word	0x00000082


	//----- nvinfo : EIATTR_KPARAM_INFO
	.align		4
.L_7:
        /*0008*/ 	.byte	0x04, 0x17
        /*000a*/ 	.short	(.L_9 - .L_8)
.L_8:
        /*000c*/ 	.word	0x00000000
        /*0010*/ 	.short	0x000a
        /*0012*/ 	.short	0x0048
        /*0014*/ 	.byte	0x00, 0xf4, 0x21, 0x00


	//----- nvinfo : EIATTR_KPARAM_INFO
	.align		4
.L_9:
        /*0018*/ 	.byte	0x04, 0x17
        /*001a*/ 	.short	(.L_11 - .L_10)
.L_10:
        /*001c*/ 	.word	0x00000000
        /*0020*/ 	.short	0x0009
        /*0022*/ 	.short	0x0040
        /*0024*/ 	.byte	0x00, 0xf4, 0x21, 0x00


	//----- nvinfo : EIATTR_KPARAM_INFO
	.align		4
.L_11:
        /*0028*/ 	.byte	0x04, 0x17
        /*002a*/ 	.short	(.L_13 - .L_12)
.L_12:
        /*002c*/ 	.word	0x00000000
        /*0030*/ 	.short	0x0008
        /*0032*/ 	.short	0x0038
        /*0034*/ 	.byte	0x00, 0xf0, 0x21, 0x00


	//----- nvinfo : EIATTR_KPARAM_INFO
	.align		4
.L_13:
        /*0038*/ 	.byte	0x04, 0x17
        /*003a*/ 	.short	(.L_15 - .L_14)
.L_14:
        /*003c*/ 	.word	0x00000000
        /*0040*/ 	.short	0x0007
        /*0042*/ 	.short	0x0030
        /*0044*/ 	.byte	0x00, 0xf0, 0x21, 0x00


	//----- nvinfo : EIATTR_KPARAM_INFO
	.align		4
.L_15:
        /*0048*/ 	.byte	0x04, 0x17
        /*004a*/ 	.short	(.L_17 - .L_16)
.L_16:
        /*004c*/ 	.word	0x00000000
        /*0050*/ 	.short	0x0006
        /*0052*/ 	.short	0x0028
        /*0054*/ 	.byte	0x00, 0xf0, 0x21, 0x00


	//----- nvinfo : EIATTR_KPARAM_INFO
	.align		4
.L_17:
        /*0058*/ 	.byte	0x04, 0x17
        /*005a*/ 	.short	(.L_19 - .L_18)
.L_18:
        /*005c*/ 	.word	0x00000000
        /*0060*/ 	.short	0x0005
        /*0062*/ 	.short	0x0020
        /*0064*/ 	.byte	0x00, 0xf0, 0x11, 0x00


	//----- nvinfo : EIATTR_KPARAM_INFO
	.align		4
.L_19:
        /*0068*/ 	.byte	0x04, 0x17
        /*006a*/ 	.short	(.L_21 - .L_20)
.L_20:
        /*006c*/ 	.word	0x00000000
        /*0070*/ 	.short	0x0004
        /*0072*/ 	.short	0x001c
        /*0074*/ 	.byte	0x00, 0xf0, 0x11, 0x00


	//----- nvinfo : EIATTR_KPARAM_INFO
	.align		4
.L_21:
        /*0078*/ 	.byte	0x04, 0x17
        /*007a*/ 	.short	(.L_23 - .L_22)
.L_22:
        /*007c*/ 	.word	0x00000000
        /*0080*/ 	.short	0x0003
        /*0082*/ 	.short	0x0018
        /*0084*/ 	.byte	0x00, 0xf0, 0x11, 0x00


	//----- nvinfo : EIATTR_KPARAM_INFO
	.align		4
.L_23:
        /*0088*/ 	.byte	0x04, 0x17
        /*008a*/ 	.short	(.L_25 - .L_24)
.L_24:
        /*008c*/ 	.word	0x00000000
        /*0090*/ 	.short	0x0002
        /*0092*/ 	.short	0x0010
        /*0094*/ 	.byte	0x00, 0xf4, 0x21, 0x00


	//----- nvinfo : EIATTR_KPARAM_INFO
	.align		4
.L_25:
        /*0098*/ 	.byte	0x04, 0x17
        /*009a*/ 	.short	(.L_27 - .L_26)
.L_26:
        /*009c*/ 	.word	0x00000000
        /*00a0*/ 	.short	0x0001
        /*00a2*/ 	.short	0x0008
        /*00a4*/ 	.byte	0x00, 0xf4, 0x21, 0x00


	//----- nvinfo : EIATTR_KPARAM_INFO
	.align		4
.L_27:
        /*00a8*/ 	.byte	0x04, 0x17
        /*00aa*/ 	.short	(.L_29 - .L_28)
.L_28:
        /*00ac*/ 	.word	0x00000000
        /*00b0*/ 	.short	0x0000
        /*00b2*/ 	.short	0x0000
        /*00b4*/ 	.byte	0x00, 0xf4, 0x21, 0x00


	//----- nvinfo : EIATTR_SPARSE_MMA_MASK
	.align		4
.L_29:
        /*00b8*/ 	.byte	0x03, 0x50
        /*00ba*/ 	.short	0x0000


	//----- nvinfo : EIATTR_MAXREG_COUNT
	.align		4
        /*00bc*/ 	.byte	0x03, 0x1b
        /*00be*/ 	.short	0x00ff


	//----- nvinfo : EIATTR_NUM_BARRIERS
	.align		4
        /*00c0*/ 	.byte	0x02, 0x4c
        /*00c2*/ 	.byte	0x01
	.zero		1


	//----- nvinfo : EIATTR_MERCURY_ISA_VERSION
	.align		4
        /*00c4*/ 	.byte	0x03, 0x5f
        /*00c6*/ 	.short	0x0101


	//----- nvinfo : EIATTR_INT_WARP_WIDE_INSTR_OFFSETS
	.align		4
        /*00c8*/ 	.byte	0x04, 0x31
        /*00ca*/ 	.short	(.L_31 - .L_30)


	//   ....[0]....
.L_30:
        /*00cc*/ 	.word	0x00001300


	//   ....[1]....
        /*00d0*/ 	.word	0x00001320


	//   ....[2]....
        /*00d4*/ 	.word	0x00001330


	//   ....[3]....
        /*00d8*/ 	.word	0x00001410


	//   ....[4]....
        /*00dc*/ 	.word	0x00001d10


	//   ....[5]....
        /*00e0*/ 	.word	0x00001d20


	//----- nvinfo : EIATTR_COOP_GROUP_MASK_REGIDS
	.align		4
.L_31:
        /*00e4*/ 	.byte	0x04, 0x29
        /*00e6*/ 	.short	(.L_33 - .L_32)


	//   ....[0]....
.L_32:
        /*00e8*/ 	.word	0xffffffff


	//   ....[1]....
        /*00ec*/ 	.word	0xffffffff


	//   ....[2]....
        /*00f0*/ 	.word	0xffffffff


	//----- nvinfo : EIATTR_COOP_GROUP_INSTR_OFFSETS
	.align		4
.L_33:
        /*00f4*/ 	.byte	0x04, 0x28
        /*00f6*/ 	.short	(.L_35 - .L_34)


	//   ....[0]....
.L_34:
        /*00f8*/ 	.word	0x00000150


	//   ....[1]....
        /*00fc*/ 	.word	0x00000720


	//   ....[2]....
        /*0100*/ 	.word	0x00000cd0


	//----- nvinfo : EIATTR_MBARRIER_INSTR_OFFSETS
	.align		4
.L_35:
        /*0104*/ 	.byte	0x04, 0x39
        /*0106*/ 	.short	(.L_37 - .L_36)


	//   ....[0]....
.L_36:
        /*0108*/ 	.word	0x00001490
        /*010c*/ 	.word	0x000000ff
        /*0110*/ 	.word	0x0003c000
        /*0114*/ 	.short	0x0100
        /*0116*/ 	.byte	0x07
	.zero		1


	//   ....[1]....
        /*0118*/ 	.word	0x00001620
        /*011c*/ 	.word	0x000000ff
        /*0120*/ 	.word	0x0003c008
        /*0124*/ 	.short	0x0100
        /*0126*/ 	.byte	0x07
	.zero		1


	//   ....[2]....
        /*0128*/ 	.word	0x000017b0
        /*012c*/ 	.word	0x000000ff
        /*0130*/ 	.word	0x0003c010
        /*0134*/ 	.short	0x0100
        /*0136*/ 	.byte	0x07
	.zero		1


	//   ....[3]....
        /*0138*/ 	.word	0x00001ea0
        /*013c*/ 	.word	0x000000ff
        /*0140*/ 	.word	0x0003c000
        /*0144*/ 	.short	0x010a
        /*0146*/ 	.byte	0x1d
	.zero		1


	//   ....[4]....
        /*0148*/ 	.word	0x000022c0
        /*014c*/ 	.word	0x000000ff
        /*0150*/ 	.word	0x0003c000
        /*0154*/ 	.short	0x0108
        /*0156*/ 	.byte	0x07
	.zero		1


	//   ....[5]....
        /*0158*/ 	.word	0x000023c0
        /*015c*/ 	.word	0x000000ff
        /*0160*/ 	.word	0x0003c008
        /*0164*/ 	.short	0x0108
        /*0166*/ 	.byte	0x07
	.zero		1


	//   ....[6]....
        /*0168*/ 	.word	0x000024b0
        /*016c*/ 	.word	0x000000ff
        /*0170*/ 	.word	0x0003c010
        /*0174*/ 	.short	0x0108
        /*0176*/ 	.byte	0x07
	.zero		1


	//   ....[7]....
        /*0178*/ 	.word	0x00002890
        /*017c*/ 	.word	0x000000ff
        /*0180*/ 	.word	0x0003c000
        /*0184*/ 	.short	0x010a
        /*0186*/ 	.byte	0x1d
	.zero		1


	//----- nvinfo : EIATTR_NUM_MBARRIERS
	.align		4
.L_37:
        /*0188*/ 	.byte	0x03, 0x38
        /*018a*/ 	.short	0x0003


	//----- nvinfo : EIATTR_EXIT_INSTR_OFFSETS
	.align		4
        /*018c*/ 	.byte	0x04, 0x1c
        /*018e*/ 	.short	(.L_39 - .L_38)


	//   ....[0]....
.L_38:
        /*0190*/ 	.word	0x00002880


	//----- nvinfo : EIATTR_REQNTID
	.align		4
.L_39:
        /*0194*/ 	.byte	0x04, 0x10
        /*0196*/ 	.short	(.L_41 - .L_40)
.L_40:
        /*0198*/ 	.word	0x00000080
        /*019c*/ 	.word	0x00000001
        /*01a0*/ 	.word	0x00000001


	//----- nvinfo : EIATTR_CRS_STACK_SIZE
	.align		4
.L_41:
        /*01a4*/ 	.byte	0x04, 0x1e
        /*01a6*/ 	.short	(.L_43 - .L_42)
.L_42:
        /*01a8*/ 	.word	0x00000000


	//----- nvinfo : EIATTR_CBANK_PARAM_SIZE
	.align		4
.L_43:
        /*01ac*/ 	.byte	0x03, 0x19
        /*01ae*/ 	.short	0x0050


	//----- nvinfo : EIATTR_PARAM_CBANK
	.align		4
        /*01b0*/ 	.byte	0x04, 0x0a
        /*01b2*/ 	.short	(.L_45 - .L_44)
	.align		4
.L_44:
        /*01b4*/ 	.word	index@(.nv.constant0.gluon_wgmma)
        /*01b8*/ 	.short	0x0210
        /*01ba*/ 	.short	0x0050


	//----- nvinfo : EIATTR_SW_WAR
	.align		4
.L_45:
        /*01bc*/ 	.byte	0x04, 0x36
        /*01be*/ 	.short	(.L_47 - .L_46)
.L_46:
        /*01c0*/ 	.word	0x00000008
.L_47:


//--------------------- .nv.callgraph             --------------------------
	.section	.nv.callgraph,"",@"SHT_CUDA_CALLGRAPH"
	.align	4
	.sectionentsize	8
	.align		4
        /*0000*/ 	.word	0x00000000
	.align		4
        /*0004*/ 	.word	0xffffffff
	.align		4
        /*0008*/ 	.word	0x00000000
	.align		4
        /*000c*/ 	.word	0xfffffffe
	.align		4
        /*0010*/ 	.word	0x00000000
	.align		4
        /*0014*/ 	.word	0xfffffffd
	.align		4
        /*0018*/ 	.word	0x00000000
	.align		4
        /*001c*/ 	.word	0xfffffffc


//--------------------- .text.gluon_wgmma         --------------------------
	.section	.text.gluon_wgmma,"ax",@progbits
	.align	128
        .global         gluon_wgmma
        .type           gluon_wgmma,@function
        .size           gluon_wgmma,(.L_x_52 - gluon_wgmma)
        .other          gluon_wgmma,@"STO_CUDA_ENTRY STV_DEFAULT"
gluon_wgmma:
.text.gluon_wgmma:
[----:B------:R-:W-:Y:S01]  /*0000*/  LDC R1, c[0x0][0x28] ;  /* 0x00000a00ff017b82 */ /* 0x000fe20000000800 */
[----:B------:R-:W1:Y:S07]  /*0010*/  S2R R0, SR_TID.X ;  /* 0x0000000000007919 */ /* 0x000e6e0000002100 */
[----:B------:R-:W2:Y:S01]  /*0020*/  S2UR UR4, SR_CgaCtaId ;  /* 0x00000000000479c3 */ /* 0x000ea20000008800 */
[----:B------:R-:W-:Y:S01]  /*0030*/  UMOV UR7, 0x400 ;  /* 0x0000040000077882 */ /* 0x000fe20000000000 */
[----:B------:R-:W-:Y:S01]  /*0040*/  ULDC UR6, c[0x0][0xc] ;  /* 0x0000030000067ab9 */ /* 0x000fe20000000800 */
[----:B------:R-:W-:Y:S01]  /*0050*/  ULDC.64 UR24, c[0x0][0x250] ;  /* 0x0000940000187ab9 */ /* 0x000fe20000000a00 */
[----:B------:R-:W-:Y:S04]  /*0060*/  BSSY B0, `(.L_x_0) ;  /* 0x000001e000007945 */ /* 0x000fe80003800000 */
[----:B------:R-:W3:Y:S08]  /*0070*/  LDC R4, c[0x0][0x228] ;  /* 0x00008a00ff047b82 */ /* 0x000ef00000000800 */
[----:B------:R-:W4:Y:S08]  /*0080*/  LDC R14, c[0x0][0x230] ;  /* 0x00008c00ff0e7b82 */ /* 0x000f300000000800 */
[----:B------:R-:W-:Y:S01]  /*0090*/  S2UR UR32, SR_CTAID.Y ;  /* 0x00000000002079c3 */ /* 0x000fe20000002600 */
[----:B--2---:R-:W-:-:S03]  /*00a0*/  ULEA UR7, UR4, UR7, 0x18 ;  /* 0x0000000704077291 */ /* 0x004fc6000f8ec03f */
[----:B------:R-:W-:Y:S01]  /*00b0*/  ULDC UR4, c[0x0][0x10] ;  /* 0x0000040000047ab9 */ /* 0x000fe20000000800 */
[----:B-1----:R-:W-:-:S03]  /*00c0*/  LOP3.LUT R6, R0, 0x7f, RZ, 0xc0, !PT ;  /* 0x0000007f00067812 */ /* 0x002fc600078ec0ff */
[----:B------:R-:W1:Y:S01]  /*00d0*/  S2UR UR5, SR_CTAID.Z ;  /* 0x00000000000579c3 */ /* 0x000e620000002700 */
[----:B---3--:R-:W-:Y:S01]  /*00e0*/  VIADD R4, R4, 0xffffffff ;  /* 0xffffffff04047836 */ /* 0x008fe20000000000 */
[C---:B------:R-:W-:Y:S02]  /*00f0*/  ISETP.GE.U32.AND P0, PT, R6.reuse, 0x20, PT ;  /* 0x000000200600780c */ /* 0x040fe40003f06070 */
[C---:B------:R-:W-:Y:S02]  /*0100*/  ISETP.NE.U32.AND P1, PT, R6.reuse, RZ, PT ;  /* 0x000000ff0600720c */ /* 0x040fe40003f25070 */
[----:B------:R-:W-:Y:S02]  /*0110*/  LEA R12, R6, UR7, 0x2 ;  /* 0x00000007060c7c11 */ /* 0x000fe4000f8e10ff */
[----:B------:R-:W2:Y:S01]  /*0120*/  S2UR UR33, SR_CTAID.X ;  /* 0x00000000002179c3 */ /* 0x000ea20000002500 */
[----:B----4-:R-:W-:-:S06]  /*0130*/  VIADD R13, R14, 0xffffffff ;  /* 0xffffffff0e0d7836 */ /* 0x010fcc0000000000 */
[----:B------:R3:W-:Y:S01]  /*0140*/  @!P0 STS [R12], RZ ;  /* 0x000000ff0c008388 */ /* 0x0007e20000000800 */
[----:B------:R-:W-:-:S03]  /*0150*/  NOP ;  /* 0x0000000000007918 */ /* 0x000fc60000000000 */
[----:B------:R3:W-:Y:S01]  /*0160*/  @!P1 STS [UR7+0x24], R4 ;  /* 0x00002404ff009988 */ /* 0x0007e20008000807 */
[----:B-1----:R-:W-:-:S03]  /*0170*/  UIMAD UR4, UR5, UR4, UR32 ;  /* 0x00000004050472a4 */ /* 0x002fc6000f8e0220 */
[----:B------:R3:W-:Y:S01]  /*0180*/  @!P1 STS [UR7+0x20], R13 ;  /* 0x0000200dff009988 */ /* 0x0007e20008000807 */
[----:B--2---:R-:W-:-:S04]  /*0190*/  UIMAD UR4, UR4, UR6, UR33 ;  /* 0x00000006040472a4 */ /* 0x004fc8000f8e0221 */
[----:B------:R-:W-:-:S04]  /*01a0*/  UIMAD UR4, UR4, 0x180, URZ ;  /* 0x00000180040478a4 */ /* 0x000fc8000f8e023f */
[----:B------:R-:W-:-:S04]  /*01b0*/  UIADD3 UR20, UP0, UR4, UR24, URZ ;  /* 0x0000001804147290 */ /* 0x000fc8000ff1e03f */
[----:B------:R-:W-:Y:S01]  /*01c0*/  ULEA.HI.X.SX32 UR21, UR4, UR25, 0x1, UP0 ;  /* 0x0000001904157291 */ /* 0x000fe200080f0e3f */
[----:B---3--:R-:W-:Y:S11]  /*01d0*/  @P1 BRA `(.L_x_1) ;  /* 0x0000000000181947 */ /* 0x008ff60003800000 */
[----:B------:R-:W1:Y:S01]  /*01e0*/  LDS R2, [UR7+0x8] ;  /* 0x00000807ff027984 */ /* 0x000e620008000800 */
[----:B------:R-:W2:Y:S01]  /*01f0*/  LDC.64 R8, c[0x0][0x210] ;  /* 0x00008400ff087b82 */ /* 0x000ea20000000a00 */
[----:B------:R-:W-:Y:S02]  /*0200*/  IMAD.MOV.U32 R3, RZ, RZ, 0x70 ;  /* 0x00000070ff037424 */ /* 0x000fe400078e00ff */
[----:B--2---:R2:W-:Y:S03]  /*0210*/  STS.64 [UR7], R8 ;  /* 0x00000008ff007988 */ /* 0x0045e60008000a07 */
[----:B-1----:R-:W-:-:S05]  /*0220*/  LOP3.LUT R2, R2, 0x10, R3, 0xd8, !PT ;  /* 0x0000001002027812 */ /* 0x002fca00078ed803 */
[----:B------:R2:W-:Y:S02]  /*0230*/  STS [UR7+0x8], R2 ;  /* 0x00000802ff007988 */ /* 0x0005e40008000807 */
.L_x_1:
[----:B------:R-:W-:Y:S05]  /*0240*/  BSYNC B0 ;  /* 0x0000000000007941 */ /* 0x000fea0003800000 */
.L_x_0:
[----:B------:R-:W-:Y:S04]  /*0250*/  BSSY B0, `(.L_x_2) ;  /* 0x000000a000007945 */ /* 0x000fe80003800000 */
[----:B------:R-:W-:Y:S05]  /*0260*/  @P1 BRA `(.L_x_3) ;  /* 0x0000000000201947 */ /* 0x000fea0003800000 */
[----:B--2---:R-:W1:Y:S01]  /*0270*/  LDS R2, [UR7+0x34] ;  /* 0x00003407ff027984 */ /* 0x004e620008000800 */
[----:B------:R-:W-:Y:S02]  /*0280*/  IMAD.MOV.U32 R3, RZ, RZ, 0x3f000000 ;  /* 0x3f000000ff037424 */ /* 0x000fe400078e00ff */
[----:B------:R-:W-:Y:S01]  /*0290*/  @!P1 IMAD.MOV.U32 R5, RZ, RZ, 0x3f ;  /* 0x0000003fff059424 */ /* 0x000fe200078e00ff */
[----:B------:R-:W2:Y:S02]  /*02a0*/  @!P1 LDS R8, [UR7+0x38] ;  /* 0x00003807ff089984 */ /* 0x000ea40008000800 */
[----:B-1----:R-:W-:Y:S02]  /*02b0*/  LOP3.LUT R2, R2, 0xff000000, R3, 0xb8, !PT ;  /* 0xff00000002027812 */ /* 0x002fe400078eb803 */
[----:B--2---:R-:W-:-:S03]  /*02c0*/  @!P1 LOP3.LUT R3, R8, 0xff, R5, 0xb8, !PT ;  /* 0x000000ff08039812 */ /* 0x004fc600078eb805 */
[----:B------:R1:W-:Y:S04]  /*02d0*/  STS [UR7+0x34], R2 ;  /* 0x00003402ff007988 */ /* 0x0003e80008000807 */
[----:B------:R1:W-:Y:S02]  /*02e0*/  @!P1 STS [UR7+0x38], R3 ;  /* 0x00003803ff009988 */ /* 0x0003e40008000807 */
.L_x_3:
[----:B------:R-:W-:Y:S05]  /*02f0*/  BSYNC B0 ;  /* 0x0000000000007941 */ /* 0x000fea0003800000 */
.L_x_2:
[----:B------:R-:W-:Y:S04]  /*0300*/  BSSY B0, `(.L_x_4) ;  /* 0x000000e000007945 */ /* 0x000fe80003800000 */
[----:B------:R-:W-:Y:S05]  /*0310*/  @P1 BRA `(.L_x_5) ;  /* 0x0000000000301947 */ /* 0x000fea0003800000 */
[----:B-1----:R-:W1:Y:S01]  /*0320*/  LDS R3, [UR7+0x34] ;  /* 0x00003407ff037984 */ /* 0x002e620008000800 */
[----:B------:R-:W3:Y:S03]  /*0330*/  LDC.64 R10, c[0x0][0x238] ;  /* 0x00008e00ff0a7b82 */ /* 0x000ee60000000a00 */
[----:B--2---:R-:W2:Y:S01]  /*0340*/  LDS R2, [UR7+0x1c] ;  /* 0x00001c07ff027984 */ /* 0x004ea20008000800 */
[C---:B---3--:R-:W-:Y:S01]  /*0350*/  SHF.L.U64.HI R8, R10.reuse, 0x1, R11 ;  /* 0x000000010a087819 */ /* 0x048fe2000001020b */
[----:B------:R-:W-:-:S03]  /*0360*/  IMAD.SHL.U32 R5, R10, 0x2, RZ ;  /* 0x000000020a057824 */ /* 0x000fc600078e00ff */
[--C-:B------:R-:W-:Y:S02]  /*0370*/  SHF.R.U32.HI R7, RZ, 0x4, R8.reuse ;  /* 0x00000004ff077819 */ /* 0x100fe40000011608 */
[----:B------:R-:W-:-:S05]  /*0380*/  SHF.R.U64 R5, R5, 0x4, R8 ;  /* 0x0000000405057819 */ /* 0x000fca0000001208 */
[----:B------:R3:W-:Y:S01]  /*0390*/  STS [UR7+0xc], R5 ;  /* 0x00000c05ff007988 */ /* 0x0007e20008000807 */
[----:B-1----:R-:W-:Y:S02]  /*03a0*/  LOP3.LUT R3, R3, 0x7, RZ, 0xb8, !PT ;  /* 0x0000000703037812 */ /* 0x002fe400078eb8ff */
[----:B--2---:R-:W-:-:S03]  /*03b0*/  LOP3.LUT R2, R2, 0xf, R7, 0xb8, !PT ;  /* 0x0000000f02027812 */ /* 0x004fc600078eb807 */
[----:B------:R3:W-:Y:S04]  /*03c0*/  STS [UR7+0x34], R3 ;  /* 0x00003403ff007988 */ /* 0x0007e80008000807 */
[----:B------:R3:W-:Y:S02]  /*03d0*/  STS [UR7+0x1c], R2 ;  /* 0x00001c02ff007988 */ /* 0x0007e40008000807 */
.L_x_5:
[----:B------:R-:W-:Y:S05]  /*03e0*/  BSYNC B0 ;  /* 0x0000000000007941 */ /* 0x000fea0003800000 */
.L_x_4:
[----:B------:R-:W-:Y:S04]  /*03f0*/  BSSY B1, `(.L_x_6) ;  /* 0x000001b000017945 */ /* 0x000fe80003800000 */
[----:B------:R-:W-:Y:S01]  /*0400*/  BSSY B0, `(.L_x_7) ;  /* 0x0000016000007945 */ /* 0x000fe20003800000 */
[----:B------:R-:W-:-:S03]  /*0410*/  IMAD.MOV.U32 R7, RZ, RZ, RZ ;  /* 0x000000ffff077224 */ /* 0x000fc600078e00ff */
[----:B------:R-:W-:Y:S05]  /*0420*/  @P1 BRA `(.L_x_8) ;  /* 0x0000000000201947 */ /* 0x000fea0003800000 */
[----:B-123--:R-:W1:Y:S02]  /*0430*/  LDS R2, [UR7+0x34] ;  /* 0x00003407ff027984 */ /* 0x00ee640008000800 */
[----:B-1----:R-:W-:-:S05]  /*0440*/  LOP3.LUT R2, R2, 0x38, RZ, 0xb8, !PT ;  /* 0x0000003802027812 */ /* 0x002fca00078eb8ff */
[----:B------:R1:W-:Y:S01]  /*0450*/  STS [UR7+0x34], R2 ;  /* 0x00003402ff007988 */ /* 0x0003e20008000807 */
[----:B------:R-:W-:Y:S05]  /*0460*/  @P1 BRA `(.L_x_9) ;  /* 0x0000000000201947 */ /* 0x000fea0003800000 */
[----:B-1----:R-:W1:Y:S01]  /*0470*/  LDS R2, [UR7+0x8] ;  /* 0x00000807ff027984 */ /* 0x002e620008000800 */
[----:B------:R-:W-:-:S05]  /*0480*/  IMAD.MOV.U32 R3, RZ, RZ, 0x780 ;  /* 0x00000780ff037424 */ /* 0x000fca00078e00ff */
[----:B-1----:R-:W-:-:S05]  /*0490*/  LOP3.LUT R2, R2, 0x300, R3, 0xd8, !PT ;  /* 0x0000030002027812 */ /* 0x002fca00078ed803 */
[----:B------:R4:W-:Y:S02]  /*04a0*/  STS [UR7+0x8], R2 ;  /* 0x00000802ff007988 */ /* 0x0009e40008000807 */
.L_x_8:
[----:B------:R-:W-:Y:S05]  /*04b0*/  @P1 BRA `(.L_x_10) ;  /* 0x0000000000281947 */ /* 0x000fea0003800000 */
[----:B-1234-:R-:W1:Y:S02]  /*04c0*/  LDS R2, [UR7+0x8] ;  /* 0x00000807ff027984 */ /* 0x01ee640008000800 */
[----:B-1----:R-:W-:-:S05]  /*04d0*/  LOP3.LUT R2, R2, 0x1800, RZ, 0xb8, !PT ;  /* 0x0000180002027812 */ /* 0x002fca00078eb8ff */
[----:B------:R2:W-:Y:S02]  /*04e0*/  STS [UR7+0x8], R2 ;  /* 0x00000802ff007988 */ /* 0x0005e40008000807 */
.L_x_9:
[----:B------:R-:W-:Y:S05]  /*04f0*/  @P1 BREAK B0 ;  /* 0x0000000000001942 */ /* 0x000fea0003800000 */
[----:B------:R-:W-:Y:S05]  /*0500*/  @P1 BRA `(.L_x_11) ;  /* 0x0000000000241947 */ /* 0x000fea0003800000 */
[----:B------:R-:W3:Y:S01]  /*0510*/  LDS R3, [UR7+0x8] ;  /* 0x00000807ff037984 */ /* 0x000ee20008000800 */
[----:B-12---:R-:W-:-:S05]  /*0520*/  IMAD.MOV.U32 R2, RZ, RZ, 0x6000 ;  /* 0x00006000ff027424 */ /* 0x006fca00078e00ff */
[----:B---3--:R-:W-:-:S04]  /*0530*/  LOP3.LUT R2, R3, 0x6000, R2, 0xd8, !PT ;  /* 0x0000600003027812 */ /* 0x008fc800078ed802 */
[----:B------:R-:W-:-:S05]  /*0540*/  LOP3.LUT R2, R2, 0x400000, RZ, 0xb8, !PT ;  /* 0x0040000002027812 */ /* 0x000fca00078eb8ff */
[----:B------:R5:W-:Y:S02]  /*0550*/  STS [UR7+0x8], R2 ;  /* 0x00000802ff007988 */ /* 0x000be40008000807 */
.L_x_10:
[----:B------:R-:W-:Y:S05]  /*0560*/  BSYNC B0 ;  /* 0x0000000000007941 */ /* 0x000fea0003800000 */
.L_x_7:
[----:B-12345:R-:W1:Y:S02]  /*0570*/  @!P1 LDS R2, [UR7+0x8] ;  /* 0x00000807ff029984 */ /* 0x03ee640008000800 */
[----:B-1----:R-:W-:-:S05]  /*0580*/  @!P1 LOP3.LUT R2, R2, 0x8000, RZ, 0xb8, !PT ;  /* 0x0000800002029812 */ /* 0x002fca00078eb8ff */
[----:B------:R3:W-:Y:S02]  /*0590*/  @!P1 STS [UR7+0x8], R2 ;  /* 0x00000802ff009988 */ /* 0x0007e40008000807 */
.L_x_11:
[----:B------:R-:W-:Y:S05]  /*05a0*/  BSYNC B1 ;  /* 0x0000000000017941 */ /* 0x000fea0003800000 */
.L_x_6:
[----:B------:R-:W-:Y:S05]  /*05b0*/  WARPSYNC.ALL ;  /* 0x0000000000007948 */ /* 0x000fea0003800000 */
[----:B------:R-:W4:Y:S02]  /*05c0*/  LDC R5, c[0x0][0x22c] ;  /* 0x00008b00ff057b82 */ /* 0x000f240000000800 */
[----:B----4-:R-:W-:Y:S01]  /*05d0*/  VIADD R5, R5, 0xffffffff ;  /* 0xffffffff05057836 */ /* 0x010fe20000000000 */
[----:B------:R-:W-:Y:S06]  /*05e0*/  @P0 BRA `(.L_x_12) ;  /* 0x0000000000280947 */ /* 0x000fec0003800000 */
[----:B-123--:R-:W1:Y:S01]  /*05f0*/  S2R R2, SR_LANEID ;  /* 0x0000000000027919 */ /* 0x00ee620000000000 */
[----:B------:R-:W-:Y:S05]  /*0600*/  WARPSYNC.ALL ;  /* 0x0000000000007948 */ /* 0x000fea0003800000 */
[----:B-1----:R-:W-:-:S05]  /*0610*/  IMAD.SHL.U32 R8, R2, 0x4, RZ ;  /* 0x0000000402087824 */ /* 0x002fca00078e00ff */
[----:B------:R-:W1:Y:S01]  /*0620*/  LDS R9, [R8+UR7] ;  /* 0x0000000708097984 */ /* 0x000e620008000800 */
[----:B------:R-:W-:-:S05]  /*0630*/  IADD3 R2, P2, R8, UR20, RZ ;  /* 0x0000001408027c10 */ /* 0x000fca000ff5e0ff */
[----:B------:R-:W-:-:S05]  /*0640*/  IMAD.X R3, RZ, RZ, UR21, P2 ;  /* 0x00000015ff037e24 */ /* 0x000fca00090e06ff */
[----:B-1----:R4:W5:Y:S01]  /*0650*/  ATOMG.E.EXCH.STRONG.GPU PT, RZ, [R2], R9 ;  /* 0x0000000902ff73a8 */ /* 0x00296200041ee100 */
[----:B------:R-:W-:-:S04]  /*0660*/  DEPBAR {5,4,3,2,1,0} ;  /* 0x0000003f0000791a */ /* 0x000fc80000000000 */
[----:B------:R4:W-:Y:S01]  /*0670*/  UTMACCTL.IV [UR20] ;  /* 0x00000000140079b9 */ /* 0x0009e20008000000 */
[----:B------:R-:W-:Y:S01]  /*0680*/  NOP ;  /* 0x0000000000007918 */ /* 0x000fe20000000000 */
.L_x_12:
[----:B------:R-:W-:Y:S05]  /*0690*/  @P0 BRA `(.L_x_13) ;  /* 0x00000000000c0947 */ /* 0x000fea0003800000 */
[----:B------:R0:W-:Y:S01]  /*06a0*/  UTMACMDFLUSH ;  /* 0x00000000000079b7 */ /* 0x0001e20000000000 */
[----:B------:R-:W-:Y:S05]  /*06b0*/  @P0 BRA `(.L_x_13) ;  /* 0x0000000000040947 */ /* 0x000fea0003800000 */
[----:B------:R-:W-:-:S04]  /*06c0*/  DEPBAR.LE SB0, 0x0 ;  /* 0x000080000000791a */ /* 0x000fc80000000000 */
.L_x_13:
[----:B------:R-:W-:Y:S05]  /*06d0*/  WARPSYNC.ALL ;  /* 0x0000000000007948 */ /* 0x000fea0003800000 */
[----:B-----5:R-:W-:Y:S06]  /*06e0*/  BAR.SYNC.DEFER_BLOCKING 0x0 ;  /* 0x0000000000007b1d */ /* 0x020fec0000010000 */
[----:B------:R-:W-:Y:S02]  /*06f0*/  BSSY B1, `(.L_x_14) ;  /* 0x000000b000017945 */ /* 0x000fe40003800000 */
[----:B------:R-:W-:Y:S06]  /*0700*/  BAR.SYNC.DEFER_BLOCKING 0x0 ;  /* 0x0000000000007b1d */ /* 0x000fec0000010000 */
[----:B------:R5:W-:Y:S01]  /*0710*/  @!P0 STS [R12], RZ ;  /* 0x000000ff0c008388 */ /* 0x000be20000000800 */
[----:B------:R-:W-:Y:S01]  /*0720*/  NOP ;  /* 0x0000000000007918 */ /* 0x000fe20000000000 */
[----:B------:R-:W-:Y:S05]  /*0730*/  @P1 BRA `(.L_x_15) ;  /* 0x0000000000181947 */ /* 0x000fea0003800000 */
[----:B-1234-:R-:W1:Y:S01]  /*0740*/  LDS R2, [UR7+0x8] ;  /* 0x00000807ff027984 */ /* 0x01ee620008000800 */
[----:B------:R-:W2:Y:S01]  /*0750*/  LDC.64 R8, c[0x0][0x218] ;  /* 0x00008600ff087b82 */ /* 0x000ea20000000a00 */
[----:B------:R-:W-:Y:S02]  /*0760*/  IMAD.MOV.U32 R3, RZ, RZ, 0x70 ;  /* 0x00000070ff037424 */ /* 0x000fe400078e00ff */
[----:B--2---:R2:W-:Y:S03]  /*0770*/  STS.64 [UR7], R8 ;  /* 0x00000008ff007988 */ /* 0x0045e60008000a07 */
[----:B-1----:R-:W-:-:S05]  /*0780*/  LOP3.LUT R2, R2, 0x10, R3, 0xd8, !PT ;  /* 0x0000001002027812 */ /* 0x002fca00078ed803 */
[----:B------:R2:W-:Y:S02]  /*0790*/  STS [UR7+0x8], R2 ;  /* 0x00000802ff007988 */ /* 0x0005e40008000807 */
.L_x_15:
[----:B----4-:R-:W-:Y:S05]  /*07a0*/  BSYNC B1 ;  /* 0x0000000000017941 */ /* 0x010fea0003800000 */
.L_x_14:
[----:B------:R-:W-:Y:S04]  /*07b0*/  BSSY B1, `(.L_x_16) ;  /* 0x000000a000017945 */ /* 0x000fe80003800000 */
[----:B------:R-:W-:Y:S05]  /*07c0*/  @P1 BRA `(.L_x_17) ;  /* 0x0000000000201947 */ /* 0x000fea0003800000 */
[----:B-123--:R-:W1:Y:S01]  /*07d0*/  LDS R2, [UR7+0x34] ;  /* 0x00003407ff027984 */ /* 0x00ee620008000800 */
[----:B------:R-:W-:Y:S02]  /*07e0*/  IMAD.MOV.U32 R9, RZ, RZ, 0x3f000000 ;  /* 0x3f000000ff097424 */ /* 0x000fe400078e00ff */
[----:B------:R-:W-:Y:S01]  /*07f0*/  @!P1 IMAD.MOV.U32 R3, RZ, RZ, 0x7f ;  /* 0x0000007fff039424 */ /* 0x000fe200078e00ff */
[----:B------:R-:W2:Y:S02]  /*0800*/  @!P1 LDS R8, [UR7+0x38] ;  /* 0x00003807ff089984 */ /* 0x000ea40008000800 */
[----:B-1----:R-:W-:Y:S02]  /*0810*/  LOP3.LUT R2, R2, 0xff000000, R9, 0xb8, !PT ;  /* 0xff00000002027812 */ /* 0x002fe400078eb809 */
[----:B--2---:R-:W-:-:S03]  /*0820*/  @!P1 LOP3.LUT R3, R8, 0xff, R3, 0xb8, !PT ;  /* 0x000000ff08039812 */ /* 0x004fc600078eb803 */
[----:B------:R4:W-:Y:S04]  /*0830*/  STS [UR7+0x34], R2 ;  /* 0x00003402ff007988 */ /* 0x0009e80008000807 */
[----:B------:R4:W-:Y:S02]  /*0840*/  @!P1 STS [UR7+0x38], R3 ;  /* 0x00003803ff009988 */ /* 0x0009e40008000807 */
.L_x_17:
[----:B------:R-:W-:Y:S05]  /*0850*/  BSYNC B1 ;  /* 0x0000000000017941 */ /* 0x000fea0003800000 */
.L_x_16:
[----:B------:R-:W-:Y:S04]  /*0860*/  BSSY B1, `(.L_x_18) ;  /* 0x0000004000017945 */ /* 0x000fe80003800000 */
[----:B------:R-:W-:Y:S05]  /*0870*/  @P1 BRA `(.L_x_19) ;  /* 0x0000000000081947 */ /* 0x000fea0003800000 */
[----:B------:R1:W-:Y:S04]  /*0880*/  STS [UR7+0x24], R13 ;  /* 0x0000240dff007988 */ /* 0x0003e80008000807 */
[----:B------:R1:W-:Y:S02]  /*0890*/  STS [UR7+0x20], R5 ;  /* 0x00002005ff007988 */ /* 0x0003e40008000807 */
.L_x_19:
[----:B------:R-:W-:Y:S05]  /*08a0*/  BSYNC B1 ;  /* 0x0000000000017941 */ /* 0x000fea0003800000 */
.L_x_18:
[----:B------:R-:W-:Y:S04]  /*08b0*/  BSSY B1, `(.L_x_20) ;  /* 0x000000e000017945 */ /* 0x000fe80003800000 */
[----:B------:R-:W-:Y:S05]  /*08c0*/  @P1 BRA `(.L_x_21) ;  /* 0x0000000000301947 */ /* 0x000fea0003800000 */
[----:B----4-:R-:W4:Y:S01]  /*08d0*/  LDS R3, [UR7+0x34] ;  /* 0x00003407ff037984 */ /* 0x010f220008000800 */
[----:B--2---:R-:W2:Y:S03]  /*08e0*/  LDC.64 R8, c[0x0][0x240] ;  /* 0x00009000ff087b82 */ /* 0x004ea60000000a00 */
[----:B-1-3--:R-:W1:Y:S01]  /*08f0*/  LDS R2, [UR7+0x1c] ;  /* 0x00001c07ff027984 */ /* 0x00ae620008000800 */
[C---:B--2---:R-:W-:Y:S01]  /*0900*/  SHF.L.U64.HI R9, R8.reuse, 0x1, R9 ;  /* 0x0000000108097819 */ /* 0x044fe20000010209 */
[----:B------:R-:W-:-:S03]  /*0910*/  IMAD.SHL.U32 R8, R8, 0x2, RZ ;  /* 0x0000000208087824 */ /* 0x000fc600078e00ff */
[--C-:B------:R-:W-:Y:S02]  /*0920*/  SHF.R.U32.HI R11, RZ, 0x4, R9.reuse ;  /* 0x00000004ff0b7819 */ /* 0x100fe40000011609 */
[----:B------:R-:W-:-:S05]  /*0930*/  SHF.R.U64 R8, R8, 0x4, R9 ;  /* 0x0000000408087819 */ /* 0x000fca0000001209 */
[----:B------:R2:W-:Y:S01]  /*0940*/  STS [UR7+0xc], R8 ;  /* 0x00000c08ff007988 */ /* 0x0005e20008000807 */
[----:B----4-:R-:W-:Y:S02]  /*0950*/  LOP3.LUT R3, R3, 0x7, RZ, 0xb8, !PT ;  /* 0x0000000703037812 */ /* 0x010fe400078eb8ff */
[----:B-1----:R-:W-:-:S03]  /*0960*/  LOP3.LUT R2, R2, 0xf, R11, 0xb8, !PT ;  /* 0x0000000f02027812 */ /* 0x002fc600078eb80b */
[----:B------:R2:W-:Y:S04]  /*0970*/  STS [UR7+0x34], R3 ;  /* 0x00003403ff007988 */ /* 0x0005e80008000807 */
[----:B------:R2:W-:Y:S02]  /*0980*/  STS [UR7+0x1c], R2 ;  /* 0x00001c02ff007988 */ /* 0x0005e40008000807 */
.L_x_21:
[----:B------:R-:W-:Y:S05]  /*0990*/  BSYNC B1 ;  /* 0x0000000000017941 */ /* 0x000fea0003800000 */
.L_x_20:
[----:B------:R-:W-:Y:S04]  /*09a0*/  BSSY B2, `(.L_x_22) ;  /* 0x000001a000027945 */ /* 0x000fe80003800000 */
[----:B------:R-:W-:Y:S04]  /*09b0*/  BSSY B1, `(.L_x_23) ;  /* 0x0000015000017945 */ /* 0x000fe80003800000 */
[----:B------:R-:W-:Y:S05]  /*09c0*/  @P1 BRA `(.L_x_24) ;  /* 0x0000000000201947 */ /* 0x000fea0003800000 */
[----:B-1234-:R-:W1:Y:S02]  /*09d0*/  LDS R2, [UR7+0x34] ;  /* 0x00003407ff027984 */ /* 0x01ee640008000800 */
[----:B-1----:R-:W-:-:S05]  /*09e0*/  LOP3.LUT R2, R2, 0x38, RZ, 0xb8, !PT ;  /* 0x0000003802027812 */ /* 0x002fca00078eb8ff */
[----:B------:R1:W-:Y:S01]  /*09f0*/  STS [UR7+0x34], R2 ;  /* 0x00003402ff007988 */ /* 0x0003e20008000807 */
[----:B------:R-:W-:Y:S05]  /*0a00*/  @P1 BRA `(.L_x_25) ;  /* 0x0000000000201947 */ /* 0x000fea0003800000 */
[----:B-1----:R-:W1:Y:S01]  /*0a10*/  LDS R2, [UR7+0x8] ;  /* 0x00000807ff027984 */ /* 0x002e620008000800 */
[----:B------:R-:W-:-:S05]  /*0a20*/  IMAD.MOV.U32 R3, RZ, RZ, 0x780 ;  /* 0x00000780ff037424 */ /* 0x000fca00078e00ff */
[----:B-1----:R-:W-:-:S05]  /*0a30*/  LOP3.LUT R2, R2, 0x300, R3, 0xd8, !PT ;  /* 0x0000030002027812 */ /* 0x002fca00078ed803 */
[----:B------:R1:W-:Y:S02]  /*0a40*/  STS [UR7+0x8], R2 ;  /* 0x00000802ff007988 */ /* 0x0003e40008000807 */
.L_x_24:
[----:B------:R-:W-:Y:S05]  /*0a50*/  @P1 BRA `(.L_x_26) ;  /* 0x0000000000281947 */ /* 0x000fea0003800000 */
[----:B-1234-:R-:W1:Y:S02]  /*0a60*/  LDS R2, [UR7+0x8] ;  /* 0x00000807ff027984 */ /* 0x01ee640008000800 */
[----:B-1----:R-:W-:-:S05]  /*0a70*/  LOP3.LUT R2, R2, 0x1800, RZ, 0xb8, !PT ;  /* 0x0000180002027812 */ /* 0x002fca00078eb8ff */
[----:B------:R2:W-:Y:S02]  /*0a80*/  STS [UR7+0x8], R2 ;  /* 0x00000802ff007988 */ /* 0x0005e40008000807 */
.L_x_25:
[----:B------:R-:W-:Y:S05]  /*0a90*/  @P1 BREAK B1 ;  /* 0x0000000000011942 */ /* 0x000fea0003800000 */
[----:B------:R-:W-:Y:S05]  /*0aa0*/  @P1 BRA `(.L_x_27) ;  /* 0x0000000000241947 */ /* 0x000fea0003800000 */
[----:B-12---:R-:W1:Y:S01]  /*0ab0*/  LDS R2, [UR7+0x8] ;  /* 0x00000807ff027984 */ /* 0x006e620008000800 */
[----:B------:R-:W-:-:S05]  /*0ac0*/  IMAD.MOV.U32 R3, RZ, RZ, 0x6000 ;  /* 0x00006000ff037424 */ /* 0x000fca00078e00ff */
[----:B-1----:R-:W-:-:S04]  /*0ad0*/  LOP3.LUT R2, R2, 0x6000, R3, 0xd8, !PT ;  /* 0x0000600002027812 */ /* 0x002fc800078ed803 */
[----:B------:R-:W-:-:S05]  /*0ae0*/  LOP3.LUT R2, R2, 0x400000, RZ, 0xb8, !PT ;  /* 0x0040000002027812 */ /* 0x000fca00078eb8ff */
[----:B------:R1:W-:Y:S02]  /*0af0*/  STS [UR7+0x8], R2 ;  /* 0x00000802ff007988 */ /* 0x0003e40008000807 */
.L_x_26:
[----:B------:R-:W-:Y:S05]  /*0b00*/  BSYNC B1 ;  /* 0x0000000000017941 */ /* 0x000fea0003800000 */
.L_x_23:
[----:B-1234-:R-:W1:Y:S02]  /*0b10*/  @!P1 LDS R2, [UR7+0x8] ;  /* 0x00000807ff029984 */ /* 0x01ee640008000800 */
[----:B-1----:R-:W-:-:S05]  /*0b20*/  @!P1 LOP3.LUT R2, R2, 0x8000, RZ, 0xb8, !PT ;  /* 0x0000800002029812 */ /* 0x002fca00078eb8ff */
[----:B------:R3:W-:Y:S02]  /*0b30*/  @!P1 STS [UR7+0x8], R2 ;  /* 0x00000802ff009988 */ /* 0x0007e40008000807 */
.L_x_27:
[----:B------:R-:W-:Y:S05]  /*0b40*/  BSYNC B2 ;  /* 0x0000000000027941 */ /* 0x000fea0003800000 */
.L_x_22:
[----:B------:R-:W-:Y:S05]  /*0b50*/  WARPSYNC.ALL ;  /* 0x0000000000007948 */ /* 0x000fea0003800000 */
[----:B------:R-:W-:-:S04]  /*0b60*/  UIADD3 UR23, UR4, 0x80, URZ ;  /* 0x0000008004177890 */ /* 0x000fc8000fffe03f */
[----:B------:R-:W-:-:S04]  /*0b70*/  UIADD3 UR22, UP0, UR23, UR24, URZ ;  /* 0x0000001817167290 */ /* 0x000fc8000ff1e03f */
[----:B------:R-:W-:Y:S01]  /*0b80*/  ULEA.HI.X.SX32 UR23, UR23, UR25, 0x1, UP0 ;  /* 0x0000001917177291 */ /* 0x000fe200080f0e3f */
[----:B------:R-:W-:Y:S11]  /*0b90*/  @P0 BRA `(.L_x_28) ;  /* 0x0000000000280947 */ /* 0x000ff60003800000 */
[----:B-123--:R-:W1:Y:S01]  /*0ba0*/  S2R R2, SR_LANEID ;  /* 0x0000000000027919 */ /* 0x00ee620000000000 */
[----:B------:R-:W-:Y:S05]  /*0bb0*/  WARPSYNC.ALL ;  /* 0x0000000000007948 */ /* 0x000fea0003800000 */
[----:B-1----:R-:W-:-:S05]  /*0bc0*/  IMAD.SHL.U32 R8, R2, 0x4, RZ ;  /* 0x0000000402087824 */ /* 0x002fca00078e00ff */
[----:B------:R-:W1:Y:S01]  /*0bd0*/  LDS R9, [R8+UR7] ;  /* 0x0000000708097984 */ /* 0x000e620008000800 */
[----:B------:R-:W-:-:S05]  /*0be0*/  IADD3 R2, P2, R8, UR22, RZ ;  /* 0x0000001608027c10 */ /* 0x000fca000ff5e0ff */
[----:B------:R-:W-:-:S05]  /*0bf0*/  IMAD.X R3, RZ, RZ, UR23, P2 ;  /* 0x00000017ff037e24 */ /* 0x000fca00090e06ff */
[----:B-1----:R4:W2:Y:S01]  /*0c00*/  ATOMG.E.EXCH.STRONG.GPU PT, RZ, [R2], R9 ;  /* 0x0000000902ff73a8 */ /* 0x0028a200041ee100 */
[----:B------:R-:W-:-:S04]  /*0c10*/  DEPBAR {5,4,3,2,1,0} ;  /* 0x0000003f0000791a */ /* 0x000fc80000000000 */
[----:B------:R4:W-:Y:S01]  /*0c20*/  UTMACCTL.IV [UR22] ;  /* 0x00000000160079b9 */ /* 0x0009e20008000000 */
[----:B------:R-:W-:Y:S01]  /*0c30*/  NOP ;  /* 0x0000000000007918 */ /* 0x000fe20000000000 */
.L_x_28:
[----:B------:R-:W-:Y:S05]  /*0c40*/  @P0 BRA `(.L_x_29) ;  /* 0x00000000000c0947 */ /* 0x000fea0003800000 */
[----:B------:R0:W-:Y:S01]  /*0c50*/  UTMACMDFLUSH ;  /* 0x00000000000079b7 */ /* 0x0001e20000000000 */
[----:B------:R-:W-:Y:S05]  /*0c60*/  @P0 BRA `(.L_x_29) ;  /* 0x0000000000040947 */ /* 0x000fea0003800000 */
[----:B------:R-:W-:-:S04]  /*0c70*/  DEPBAR.LE SB0, 0x0 ;  /* 0x000080000000791a */ /* 0x000fc80000000000 */
.L_x_29:
[----:B------:R-:W-:Y:S05]  /*0c80*/  WARPSYNC.ALL ;  /* 0x0000000000007948 */ /* 0x000fea0003800000 */
[----:B--2---:R-:W-:Y:S06]  /*0c90*/  BAR.SYNC.DEFER_BLOCKING 0x0 ;  /* 0x0000000000007b1d */ /* 0x004fec0000010000 */
[----:B------:R-:W-:Y:S02]  /*0ca0*/  BSSY B2, `(.L_x_30) ;  /* 0x000000b000027945 */ /* 0x000fe40003800000 */
[----:B------:R-:W-:Y:S06]  /*0cb0*/  BAR.SYNC.DEFER_BLOCKING 0x0 ;  /* 0x0000000000007b1d */ /* 0x000fec0000010000 */
[----:B------:R2:W-:Y:S01]  /*0cc0*/  @!P0 STS [R12], RZ ;  /* 0x000000ff0c008388 */ /* 0x0005e20000000800 */
[----:B------:R-:W-:Y:S01]  /*0cd0*/  NOP ;  /* 0x0000000000007918 */ /* 0x000fe20000000000 */
[----:B------:R-:W-:Y:S05]  /*0ce0*/  @P1 BRA `(.L_x_31) ;  /* 0x0000000000181947 */ /* 0x000fea0003800000 */
[----:B-1-34-:R-:W1:Y:S01]  /*0cf0*/  LDS R2, [UR7+0x8] ;  /* 0x00000807ff027984 */ /* 0x01ae620008000800 */
[----:B------:R-:W3:Y:S01]  /*0d00*/  LDC.64 R8, c[0x0][0x220] ;  /* 0x00008800ff087b82 */ /* 0x000ee20000000a00 */
[----:B------:R-:W-:Y:S02]  /*0d10*/  IMAD.MOV.U32 R3, RZ, RZ, 0x70 ;  /* 0x00000070ff037424 */ /* 0x000fe400078e00ff */
[----:B---3--:R3:W-:Y:S03]  /*0d20*/  STS.64 [UR7], R8 ;  /* 0x00000008ff007988 */ /* 0x0087e60008000a07 */
[----:B-1----:R-:W-:-:S05]  /*0d30*/  LOP3.LUT R2, R2, 0x10, R3, 0xd8, !PT ;  /* 0x0000001002027812 */ /* 0x002fca00078ed803 */
[----:B------:R3:W-:Y:S02]  /*0d40*/  STS [UR7+0x8], R2 ;  /* 0x00000802ff007988 */ /* 0x0007e40008000807 */
.L_x_31:
[----:B----4-:R-:W-:Y:S05]  /*0d50*/  BSYNC B2 ;  /* 0x0000000000027941 */ /* 0x010fea0003800000 */
.L_x_30:
[----:B------:R-:W-:Y:S04]  /*0d60*/  BSSY B3, `(.L_x_32) ;  /* 0x0000011000037945 */ /* 0x000fe80003800000 */
[----:B------:R-:W-:Y:S04]  /*0d70*/  BSSY B2, `(.L_x_33) ;  /* 0x000000e000027945 */ /* 0x000fe80003800000 */
[----:B------:R-:W-:Y:S05]  /*0d80*/  @P1 BRA `(.L_x_34) ;  /* 0x0000000000241947 */ /* 0x000fea0003800000 */
[----:B-1-3--:R-:W1:Y:S01]  /*0d90*/  LDS R2, [UR7+0x34] ;  /* 0x00003407ff027984 */ /* 0x00ae620008000800 */
[----:B------:R-:W-:-:S05]  /*0da0*/  IMAD.MOV.U32 R3, RZ, RZ, 0x3f000000 ;  /* 0x3f000000ff037424 */ /* 0x000fca00078e00ff */
[----:B-1----:R-:W-:-:S05]  /*0db0*/  LOP3.LUT R2, R2, 0xff000000, R3, 0xb8, !PT ;  /* 0xff00000002027812 */ /* 0x002fca00078eb803 */
[----:B------:R1:W-:Y:S01]  /*0dc0*/  STS [UR7+0x34], R2 ;  /* 0x00003402ff007988 */ /* 0x0003e20008000807 */
[----:B------:R-:W-:Y:S05]  /*0dd0*/  @P1 BRA `(.L_x_35) ;  /* 0x00000000001c1947 */ /* 0x000fea0003800000 */
[----:B-1----:R-:W1:Y:S01]  /*0de0*/  LDS R2, [UR7+0x38] ;  /* 0x00003807ff027984 */ /* 0x002e620008000800 */
[----:B------:R-:W-:-:S05]  /*0df0*/  IMAD.MOV.U32 R3, RZ, RZ, 0x3f ;  /* 0x0000003fff037424 */ /* 0x000fca00078e00ff */
[----:B-1----:R-:W-:-:S05]  /*0e00*/  LOP3.LUT R2, R2, 0xff, R3, 0xb8, !PT ;  /* 0x000000ff02027812 */ /* 0x002fca00078eb803 */
[----:B------:R4:W-:Y:S02]  /*0e10*/  STS [UR7+0x38], R2 ;  /* 0x00003802ff007988 */ /* 0x0009e40008000807 */
.L_x_34:
[----:B------:R-:W-:Y:S05]  /*0e20*/  @P1 BREAK B2 ;  /* 0x0000000000021942 */ /* 0x000fea0003800000 */
[----:B------:R-:W-:Y:S05]  /*0e30*/  @P1 BRA `(.L_x_36) ;  /* 0x00000000000c1947 */ /* 0x000fea0003800000 */
[----:B------:R1:W-:Y:S02]  /*0e40*/  STS [UR7+0x20], R5 ;  /* 0x00002005ff007988 */ /* 0x0003e40008000807 */
.L_x_35:
[----:B------:R-:W-:Y:S05]  /*0e50*/  BSYNC B2 ;  /* 0x0000000000027941 */ /* 0x000fea0003800000 */
.L_x_33:
[----:B------:R1:W-:Y:S02]  /*0e60*/  @!P1 STS [UR7+0x24], R4 ;  /* 0x00002404ff009988 */ /* 0x0003e40008000807 */
.L_x_36:
[----:B------:R-:W-:Y:S05]  /*0e70*/  BSYNC B3 ;  /* 0x0000000000037941 */ /* 0x000fea0003800000 */
.L_x_32:
[----:B------:R-:W-:Y:S05]  /*0e80*/  WARPSYNC.ALL ;  /* 0x0000000000007948 */ /* 0x000fea0003800000 */
[----:B------:R-:W-:Y:S04]  /*0e90*/  BSSY B3, `(.L_x_37) ;  /* 0x000000e000037945 */ /* 0x000fe80003800000 */
[----:B------:R-:W-:Y:S05]  /*0ea0*/  @P1 BRA `(.L_x_38) ;  /* 0x0000000000301947 */ /* 0x000fea0003800000 */
[----:B------:R-:W5:Y:S01]  /*0eb0*/  LDS R3, [UR7+0x34] ;  /* 0x00003407ff037984 */ /* 0x000f620008000800 */
[----:B-1----:R-:W1:Y:S03]  /*0ec0*/  LDC.64 R4, c[0x0][0x248] ;  /* 0x00009200ff047b82 */ /* 0x002e660000000a00 */
[----:B---34-:R-:W3:Y:S01]  /*0ed0*/  LDS R2, [UR7+0x1c] ;  /* 0x00001c07ff027984 */ /* 0x018ee20008000800 */
[C---:B-1----:R-:W-:Y:S01]  /*0ee0*/  SHF.L.U64.HI R5, R4.reuse, 0x1, R5 ;  /* 0x0000000104057819 */ /* 0x042fe20000010205 */
[----:B------:R-:W-:-:S03]  /*0ef0*/  IMAD.SHL.U32 R4, R4, 0x2, RZ ;  /* 0x0000000204047824 */ /* 0x000fc600078e00ff */
[--C-:B------:R-:W-:Y:S02]  /*0f00*/  SHF.R.U32.HI R9, RZ, 0x4, R5.reuse ;  /* 0x00000004ff097819 */ /* 0x100fe40000011605 */
[----:B------:R-:W-:-:S05]  /*0f10*/  SHF.R.U64 R4, R4, 0x4, R5 ;  /* 0x0000000404047819 */ /* 0x000fca0000001205 */
[----:B------:R1:W-:Y:S01]  /*0f20*/  STS [UR7+0xc], R4 ;  /* 0x00000c04ff007988 */ /* 0x0003e20008000807 */
[----:B-----5:R-:W-:Y:S02]  /*0f30*/  LOP3.LUT R3, R3, 0x7, RZ, 0xb8, !PT ;  /* 0x0000000703037812 */ /* 0x020fe400078eb8ff */
[----:B---3--:R-:W-:-:S03]  /*0f40*/  LOP3.LUT R2, R2, 0xf, R9, 0xb8, !PT ;  /* 0x0000000f02027812 */ /* 0x008fc600078eb809 */
[----:B------:R1:W-:Y:S04]  /*0f50*/  STS [UR7+0x34], R3 ;  /* 0x00003403ff007988 */ /* 0x0003e80008000807 */
[----:B------:R1:W-:Y:S02]  /*0f60*/  STS [UR7+0x1c], R2 ;  /* 0x00001c02ff007988 */ /* 0x0003e40008000807 */
.L_x_38:
[----:B------:R-:W-:Y:S05]  /*0f70*/  BSYNC B3 ;  /* 0x0000000000037941 */ /* 0x000fea0003800000 */
.L_x_37:
[----:B------:R-:W-:Y:S04]  /*0f80*/  BSSY B3, `(.L_x_39) ;  /* 0x000001a000037945 */ /* 0x000fe80003800000 */
[----:B------:R-:W-:Y:S04]  /*0f90*/  BSSY B4, `(.L_x_40) ;  /* 0x0000015000047945 */ /* 0x000fe80003800000 */
[----:B------:R-:W-:Y:S05]  /*0fa0*/  @P1 BRA `(.L_x_41) ;  /* 0x0000000000201947 */ /* 0x000fea0003800000 */
[----:B-1-34-:R-:W1:Y:S02]  /*0fb0*/  LDS R2, [UR7+0x34] ;  /* 0x00003407ff027984 */ /* 0x01ae640008000800 */
[----:B-1----:R-:W-:-:S05]  /*0fc0*/  LOP3.LUT R2, R2, 0x38, RZ, 0xb8, !PT ;  /* 0x0000003802027812 */ /* 0x002fca00078eb8ff */
[----:B------:R1:W-:Y:S01]  /*0fd0*/  STS [UR7+0x34], R2 ;  /* 0x00003402ff007988 */ /* 0x0003e20008000807 */
[----:B------:R-:W-:Y:S05]  /*0fe0*/  @P1 BRA `(.L_x_42) ;  /* 0x0000000000201947 */ /* 0x000fea0003800000 */
[----:B-1----:R-:W1:Y:S01]  /*0ff0*/  LDS R2, [UR7+0x8] ;  /* 0x00000807ff027984 */ /* 0x002e620008000800 */
[----:B------:R-:W-:-:S05]  /*1000*/  IMAD.MOV.U32 R3, RZ, RZ, 0x780 ;  /* 0x00000780ff037424 */ /* 0x000fca00078e00ff */
[----:B-1----:R-:W-:-:S05]  /*1010*/  LOP3.LUT R2, R2, 0x300, R3, 0xd8, !PT ;  /* 0x0000030002027812 */ /* 0x002fca00078ed803 */
[----:B------:R1:W-:Y:S02]  /*1020*/  STS [UR7+0x8], R2 ;  /* 0x00000802ff007988 */ /* 0x0003e40008000807 */
.L_x_41:
[----:B------:R-:W-:Y:S05]  /*1030*/  @P1 BRA `(.L_x_43) ;  /* 0x0000000000281947 */ /* 0x000fea0003800000 */
[----:B-1-34-:R-:W1:Y:S02]  /*1040*/  LDS R2, [UR7+0x8] ;  /* 0x00000807ff027984 */ /* 0x01ae640008000800 */
[----:B-1----:R-:W-:-:S05]  /*1050*/  LOP3.LUT R2, R2, 0x1800, RZ, 0xb8, !PT ;  /* 0x0000180002027812 */ /* 0x002fca00078eb8ff */
[----:B------:R3:W-:Y:S02]  /*1060*/  STS [UR7+0x8], R2 ;  /* 0x00000802ff007988 */ /* 0x0007e40008000807 */
.L_x_42:
[----:B------:R-:W-:Y:S05]  /*1070*/  @P1 BREAK B4 ;  /* 0x0000000000041942 */ /* 0x000fea0003800000 */
[----:B------:R-:W-:Y:S05]  /*1080*/  @P1 BRA `(.L_x_44) ;  /* 0x0000000000241947 */ /* 0x000fea0003800000 */
[----:B-1-3--:R-:W1:Y:S01]  /*1090*/  LDS R2, [UR7+0x8] ;  /* 0x00000807ff027984 */ /* 0x00ae620008000800 */
[----:B------:R-:W-:-:S05]  /*10a0*/  IMAD.MOV.U32 R3, RZ, RZ, 0x6000 ;  /* 0x00006000ff037424 */ /* 0x000fca00078e00ff */
[----:B-1----:R-:W-:-:S04]  /*10b0*/  LOP3.LUT R2, R2, 0x6000, R3, 0xd8, !PT ;  /* 0x0000600002027812 */ /* 0x002fc800078ed803 */
[----:B------:R-:W-:-:S05]  /*10c0*/  LOP3.LUT R2, R2, 0x400000, RZ, 0xb8, !PT ;  /* 0x0040000002027812 */ /* 0x000fca00078eb8ff */
[----:B------:R1:W-:Y:S02]  /*10d0*/  STS [UR7+0x8], R2 ;  /* 0x00000802ff007988 */ /* 0x0003e40008000807 */
.L_x_43:
[----:B------:R-:W-:Y:S05]  /*10e0*/  BSYNC B4 ;  /* 0x0000000000047941 */ /* 0x000fea0003800000 */
.L_x_40:
[----:B-1-34-:R-:W1:Y:S02]  /*10f0*/  @!P1 LDS R2, [UR7+0x8] ;  /* 0x00000807ff029984 */ /* 0x01ae640008000800 */
[----:B-1----:R-:W-:-:S05]  /*1100*/  @!P1 LOP3.LUT R2, R2, 0x8000, RZ, 0xb8, !PT ;  /* 0x0000800002029812 */ /* 0x002fca00078eb8ff */
[----:B------:R4:W-:Y:S02]  /*1110*/  @!P1 STS [UR7+0x8], R2 ;  /* 0x00000802ff009988 */ /* 0x0009e40008000807 */
.L_x_44:
[----:B------:R-:W-:Y:S05]  /*1120*/  BSYNC B3 ;  /* 0x0000000000037941 */ /* 0x000fea0003800000 */
.L_x_39:
[----:B------:R-:W-:Y:S05]  /*1130*/  WARPSYNC.ALL ;  /* 0x0000000000007948 */ /* 0x000fea0003800000 */
[----:B------:R-:W-:Y:S01]  /*1140*/  UIADD3 UR4, UR4, 0x100, URZ ;  /* 0x0000010004047890 */ /* 0x000fe2000fffe03f */
[----:B------:R-:W-:Y:S01]  /*1150*/  ISETP.GE.AND P2, PT, R14, 0x1, PT ;  /* 0x000000010e00780c */ /* 0x000fe20003f46270 */
[----:B------:R-:W-:Y:S01]  /*1160*/  IMAD.MOV.U32 R24, RZ, RZ, RZ ;  /* 0x000000ffff187224 */ /* 0x000fe200078e00ff */
[----:B------:R-:W-:Y:S01]  /*1170*/  SHF.R.U32.HI R8, RZ, 0x5, R0 ;  /* 0x00000005ff087819 */ /* 0x000fe20000011600 */
[----:B------:R-:W-:-:S04]  /*1180*/  UIADD3 UR24, UP0, UR4, UR24, URZ ;  /* 0x0000001804187290 */ /* 0x000fc8000ff1e03f */
[----:B------:R-:W-:Y:S01]  /*1190*/  ULEA.HI.X.SX32 UR25, UR4, UR25, 0x1, UP0 ;  /* 0x0000001904197291 */ /* 0x000fe200080f0e3f */
[----:B------:R-:W-:Y:S11]  /*11a0*/  @P0 BRA `(.L_x_45) ;  /* 0x0000000000280947 */ /* 0x000ff60003800000 */
[----:B-1-34-:R-:W1:Y:S01]  /*11b0*/  S2R R2, SR_LANEID ;  /* 0x0000000000027919 */ /* 0x01ae620000000000 */
[----:B------:R-:W-:Y:S05]  /*11c0*/  WARPSYNC.ALL ;  /* 0x0000000000007948 */ /* 0x000fea0003800000 */
[----:B-1----:R-:W-:-:S05]  /*11d0*/  IMAD.SHL.U32 R4, R2, 0x4, RZ ;  /* 0x0000000402047824 */ /* 0x002fca00078e00ff */
[----:B------:R-:W1:Y:S01]  /*11e0*/  LDS R5, [R4+UR7] ;  /* 0x0000000704057984 */ /* 0x000e620008000800 */
[----:B------:R-:W-:-:S05]  /*11f0*/  IADD3 R2, P3, R4, UR24, RZ ;  /* 0x0000001804027c10 */ /* 0x000fca000ff7e0ff */
[----:B------:R-:W-:-:S05]  /*1200*/  IMAD.X R3, RZ, RZ, UR25, P3 ;  /* 0x00000019ff037e24 */ /* 0x000fca00098e06ff */
[----:B-1----:R1:W3:Y:S01]  /*1210*/  ATOMG.E.EXCH.STRONG.GPU PT, RZ, [R2], R5 ;  /* 0x0000000502ff73a8 */ /* 0x0022e200041ee100 */
[----:B------:R-:W-:-:S04]  /*1220*/  DEPBAR {5,4,3,2,1,0} ;  /* 0x0000003f0000791a */ /* 0x000fc80000000000 */
[----:B------:R1:W-:Y:S01]  /*1230*/  UTMACCTL.IV [UR24] ;  /* 0x00000000180079b9 */ /* 0x0003e20008000000 */
[----:B------:R-:W-:Y:S01]  /*1240*/  NOP ;  /* 0x0000000000007918 */ /* 0x000fe20000000000 */
.L_x_45:
[----:B------:R-:W-:Y:S05]  /*1250*/  @P0 BRA `(.L_x_46) ;  /* 0x00000000000c0947 */ /* 0x000fea0003800000 */
[----:B------:R0:W-:Y:S01]  /*1260*/  UTMACMDFLUSH ;  /* 0x00000000000079b7 */ /* 0x0001e20000000000 */
[----:B------:R-:W-:Y:S05]  /*1270*/  @P0 BRA `(.L_x_46) ;  /* 0x0000000000040947 */ /* 0x000fea0003800000 */
[----:B------:R-:W-:-:S04]  /*1280*/  DEPBAR.LE SB0, 0x0 ;  /* 0x000080000000791a */ /* 0x000fc80000000000 */
.L_x_46:
[----:B------:R-:W-:Y:S05]  /*1290*/  WARPSYNC.ALL ;  /* 0x0000000000007948 */ /* 0x000fea0003800000 */
[----:B---3--:R-:W-:Y:S01]  /*12a0*/  BAR.SYNC.DEFER_BLOCKING 0x0 ;  /* 0x0000000000007b1d */ /* 0x008fe20000010000 */
[----:B------:R-:W-:Y:S01]  /*12b0*/  R2UR UR26, R8 ;  /* 0x00000000081a72ca */ /* 0x000fe200000e0000 */
[----:B------:R-:W-:Y:S01]  /*12c0*/  USHF.L.U32 UR27, UR32, 0x8, URZ ;  /* 0x00000008201b7899 */ /* 0x000fe2000800063f */
[----:B------:R-:W-:Y:S01]  /*12d0*/  IMAD.MOV.U32 R25, RZ, RZ, RZ ;  /* 0x000000ffff197224 */ /* 0x000fe200078e00ff */
[----:B------:R-:W-:Y:S02]  /*12e0*/  CS2R R26, SRZ ;  /* 0x00000000001a7805 */ /* 0x000fe4000001ff00 */
[----:B------:R-:W-:Y:S01]  /*12f0*/  CS2R R28, SRZ ;  /* 0x00000000001c7805 */ /* 0x000fe2000001ff00 */
[----:B------:R-:W-:Y:S01]  /*1300*/  VOTEU.ALL UP0, P1 ;  /* 0x00000000003f7886 */ /* 0x000fe20000800000 */
[----:B------:R-:W-:Y:S01]  /*1310*/  UMOV UR4, 0x1 ;  /* 0x0000000100047882 */ /* 0x000fe20000000000 */
[----:B------:R-:W-:Y:S01]  /*1320*/  VOTEU.ALL UP1, P1 ;  /* 0x00000000003f7886 */ /* 0x000fe20000820000 */
[----:B------:R-:W-:Y:S01]  /*1330*/  VOTEU.ALL UP2, P1 ;  /* 0x00000000003f7886 */ /* 0x000fe20000840000 */
[----:B------:R-:W-:Y:S01]  /*1340*/  CS2R R30, SRZ ;  /* 0x00000000001e7805 */ /* 0x000fe2000001ff00 */
[----:B------:R-:W-:-:S04]  /*1350*/  @!UP0 UIADD3 UR8, -UR4, 0x100000, URZ ;  /* 0x0010000004088890 */ /* 0x000fc8000fffe13f */
[----:B------:R-:W-:Y:S02]  /*1360*/  @!UP0 USHF.L.U32 UR9, UR8, 0xb, URZ ;  /* 0x0000000b08098899 */ /* 0x000fe4000800063f */
[----:B------:R-:W-:Y:S01]  /*1370*/  @!UP0 USHF.L.U32 UR8, UR8, 0x1, URZ ;  /* 0x0000000108088899 */ /* 0x000fe2000800063f */
        /* <DEDUP_REMOVED lines=9> */
[----:B------:R-:W-:Y:S01]  /*1410*/  VOTEU.ALL UP0, P1 ;  /* 0x00000000003f7886 */ /* 0x000fe20000800000 */
[----:B------:R-:W-:Y:S02]  /*1420*/  CS2R R38, SRZ ;  /* 0x0000000000267805 */ /* 0x000fe4000001ff00 */
[----:B------:R-:W-:Y:S02]  /*1430*/  CS2R R40, SRZ ;  /* 0x0000000000287805 */ /* 0x000fe4000001ff00 */
[----:B------:R-:W-:Y:S02]  /*1440*/  CS2R R42, SRZ ;  /* 0x00000000002a7805 */ /* 0x000fe4000001ff00 */
[----:B------:R-:W-:-:S02]  /*1450*/  CS2R R44, SRZ ;  /* 0x00000000002c7805 */ /* 0x000fc4000001ff00 */
[----:B------:R-:W-:Y:S02]  /*1460*/  CS2R R46, SRZ ;  /* 0x00000000002e7805 */ /* 0x000fe4000001ff00 */
[----:B------:R-:W-:Y:S01]  /*1470*/  CS2R R48, SRZ ;  /* 0x0000000000307805 */ /* 0x000fe2000001ff00 */
[----:B------:R-:W3:Y:S02]  /*1480*/  FENCE.VIEW.ASYNC.S ;  /* 0x00000000000073c6 */ /* 0x000ee40000000000 */
[----:B---3--:R-:W3:Y:S02]  /*1490*/  @!UP0 SYNCS.EXCH.64 URZ, [UR7+0x3c000], UR8 ;  /* 0x03c00008073f85b2 */ /* 0x008ee40008000100 */
[----:B---3--:R-:W-:Y:S01]  /*14a0*/  BAR.SYNC.DEFER_BLOCKING 0x0 ;  /* 0x0000000000007b1d */ /* 0x008fe20000010000 */
[----:B------:R-:W-:Y:S02]  /*14b0*/  CS2R R50, SRZ ;  /* 0x0000000000327805 */ /* 0x000fe4000001ff00 */
[----:B------:R-:W-:-:S02]  /*14c0*/  CS2R R52, SRZ ;  /* 0x0000000000347805 */ /* 0x000fc4000001ff00 */
[----:B------:R-:W-:Y:S02]  /*14d0*/  CS2R R54, SRZ ;  /* 0x0000000000367805 */ /* 0x000fe4000001ff00 */
[----:B------:R-:W-:Y:S02]  /*14e0*/  CS2R R56, SRZ ;  /* 0x0000000000387805 */ /* 0x000fe4000001ff00 */
[----:B------:R-:W-:Y:S02]  /*14f0*/  CS2R R58, SRZ ;  /* 0x00000000003a7805 */ /* 0x000fe4000001ff00 */
[----:B------:R-:W-:Y:S02]  /*1500*/  CS2R R60, SRZ ;  /* 0x00000000003c7805 */ /* 0x000fe4000001ff00 */
        /* <DEDUP_REMOVED lines=16> */
[----:B------:R-:W-:Y:S01]  /*1610*/  CS2R R94, SRZ ;  /* 0x00000000005e7805 */ /* 0x000fe2000001ff00 */
[----:B------:R3:W4:Y:S02]  /*1620*/  @!UP1 SYNCS.EXCH.64 URZ, [UR7+0x3c008], UR10 ;  /* 0x03c0080a073f95b2 */ /* 0x0007240008000100 */
[----:B----4-:R-:W-:Y:S01]  /*1630*/  BAR.SYNC.DEFER_BLOCKING 0x0 ;  /* 0x0000000000007b1d */ /* 0x010fe20000010000 */
        /* <DEDUP_REMOVED lines=9> */
[----:B------:R-:W-:Y:S01]  /*16d0*/  CS2R R114, SRZ ;  /* 0x0000000000727805 */ /* 0x000fe2000001ff00 */
[----:B---3--:R-:W-:Y:S01]  /*16e0*/  USHF.L.U32 UR11, UR33, 0x6, URZ ;  /* 0x00000006210b7899 */ /* 0x008fe2000800063f */
        /* <DEDUP_REMOVED lines=12> */
[----:B------:R3:W4:Y:S01]  /*17b0*/  @!UP2 SYNCS.EXCH.64 URZ, [UR7+0x3c010], UR4 ;  /* 0x03c01004073fa5b2 */ /* 0x0007220008000100 */
[----:B------:R-:W-:Y:S02]  /*17c0*/  CS2R R140, SRZ ;  /* 0x00000000008c7805 */ /* 0x000fe4000001ff00 */
[----:B------:R-:W-:Y:S02]  /*17d0*/  CS2R R142, SRZ ;  /* 0x00000000008e7805 */ /* 0x000fe4000001ff00 */
[----:B------:R-:W-:Y:S02]  /*17e0*/  CS2R R144, SRZ ;  /* 0x0000000000907805 */ /* 0x000fe4000001ff00 */
[----:B------:R-:W-:-:S02]  /*17f0*/  CS2R R146, SRZ ;  /* 0x0000000000927805 */ /* 0x000fc4000001ff00 */
[----:B------:R-:W-:Y:S02]  /*1800*/  CS2R R148, SRZ ;  /* 0x0000000000947805 */ /* 0x000fe4000001ff00 */
[----:B------:R-:W-:Y:S01]  /*1810*/  CS2R R150, SRZ ;  /* 0x0000000000967805 */ /* 0x000fe2000001ff00 */
[----:B------:R-:W-:Y:S06]  /*1820*/  @!P2 BRA `(.L_x_47) ;  /* 0x000000080050a947 */ /* 0x000fec0003800000 */
        /* <DEDUP_REMOVED lines=63> */
[----:B------:R-:W-:Y:S01]  /*1c20*/  CS2R R150, SRZ ;  /* 0x0000000000967805 */ /* 0x000fe2000001ff00 */
[----:B---3--:R-:W-:Y:S01]  /*1c30*/  UMOV UR4, URZ ;  /* 0x0000003f00047c82 */ /* 0x008fe20008000000 */
[----:B------:R-:W-:-:S05]  /*1c40*/  UMOV UR15, URZ ;  /* 0x0000003f000f7c82 */ /* 0x000fca0008000000 */
.L_x_49:
[----:B----4-:R-:W-:Y:S01]  /*1c50*/  BAR.SYNC.DEFER_BLOCKING 0x0 ;  /* 0x0000000000007b1d */ /* 0x010fe20000010000 */
[----:B------:R-:W-:Y:S01]  /*1c60*/  ULEA UR29, UR4, UR7, 0x3 ;  /* 0x00000007041d7291 */ /* 0x000fe2000f8e183f */
[----:B-1----:R-:W-:Y:S01]  /*1c70*/  @!P1 IMAD.MOV.U32 R2, RZ, RZ, 0x14000 ;  /* 0x00014000ff029424 */ /* 0x002fe200078e00ff */
[----:B------:R-:W-:Y:S01]  /*1c80*/  ELECT P0, URZ, PT ;  /* 0x00000000003f782f */ /* 0x000fe20003800000 */
[----:B------:R-:W-:-:S03]  /*1c90*/  ULEA UR5, UR4, UR7, 0xe ;  /* 0x0000000704057291 */ /* 0x000fc6000f8e703f */
[----:B------:R-:W-:Y:S01]  /*1ca0*/  ISETP.LT.U32.AND P0, PT, R6, 0x40, P0 ;  /* 0x000000400600780c */ /* 0x000fe20000701070 */
[----:B------:R-:W-:Y:S02]  /*1cb0*/  ULOP3.LUT UR8, UR26, 0x1, URZ, 0xc0, !UPT ;  /* 0x000000011a087892 */ /* 0x000fe4000f8ec03f */
[----:B------:R-:W-:Y:S02]  /*1cc0*/  UIADD3 UR5, UR5, 0x30000, URZ ;  /* 0x0003000005057890 */ /* 0x000fe4000fffe03f */
[----:B------:R-:W-:Y:S02]  /*1cd0*/  ULEA UR10, UR8, UR15, 0x6 ;  /* 0x0000000f080a7291 */ /* 0x000fe4000f8e303f */
[----:B------:R-:W-:Y:S02]  /*1ce0*/  UIADD3 UR9, UR29, 0x3c000, URZ ;  /* 0x0003c0001d097890 */ /* 0x000fe4000fffe03f */
[----:B------:R-:W-:Y:S02]  /*1cf0*/  ULEA UR8, UR8, UR5, 0xd ;  /* 0x0000000508087291 */ /* 0x000fe4000f8e683f */
[----:B------:R-:W-:-:S02]  /*1d00*/  ULEA UR6, UR4, UR7, 0x10 ;  /* 0x0000000704067291 */ /* 0x000fc4000f8e803f */
[----:B------:R-:W-:Y:S01]  /*1d10*/  VOTEU.ANY UP0, P0 ;  /* 0x00000000003f7886 */ /* 0x000fe20000000100 */
[----:B------:R-:W-:Y:S01]  /*1d20*/  VOTEU.ANY UP1, P0 ;  /* 0x00000000003f7886 */ /* 0x000fe20000020100 */
[----:B------:R-:W-:Y:S01]  /*1d30*/  ULOP3.LUT UR14, UR26, 0x3, URZ, 0xc0, !UPT ;  /* 0x000000031a0e7892 */ /* 0x000fe2000f8ec03f */
[----:B------:R1:W-:Y:S02]  /*1d40*/  @!P1 SYNCS.ARRIVE.TRANS64 RZ, [UR29+0x3c000], R2 ;  /* 0x03c00002ffff99a7 */ /* 0x0003e4000800001d */
[----:B------:R-:W-:Y:S01]  /*1d50*/  @UP0 UMOV UR16, UR20 ;  /* 0x0000001400100c82 */ /* 0x000fe20008000000 */
[----:B------:R-:W-:Y:S01]  /*1d60*/  @UP0 UMOV UR17, UR21 ;  /* 0x0000001500110c82 */ /* 0x000fe20008000000 */
[----:B------:R-:W-:Y:S01]  /*1d70*/  BAR.SYNC.DEFER_BLOCKING 0x0 ;  /* 0x0000000000007b1d */ /* 0x000fe20000010000 */
[----:B------:R-:W-:Y:S02]  /*1d80*/  ULEA UR12, UR14, UR6, 0xe ;  /* 0x000000060e0c7291 */ /* 0x000fe4000f8e703f */
[----:B------:R-:W-:Y:S01]  /*1d90*/  ULEA UR14, UR14, UR27, 0x6 ;  /* 0x0000001b0e0e7291 */ /* 0x000fe2000f8e303f */
[----:B-1----:R-:W-:-:S02]  /*1da0*/  SHF.L.U32 R2, R7, 0x1f, RZ ;  /* 0x0000001f07027819 */ /* 0x002fc400000006ff */
[----:B------:R-:W-:Y:S01]  /*1db0*/  UMOV UR13, UR9 ;  /* 0x00000009000d7c82 */ /* 0x000fe20008000000 */
[----:B------:R-:W-:Y:S02]  /*1dc0*/  USHF.R.U32.HI UR28, URZ, 0x4, UR6 ;  /* 0x000000043f1c7899 */ /* 0x000fe40008011606 */
[----:B------:R-:W-:Y:S02]  /*1dd0*/  USHF.R.U32.HI UR6, URZ, 0x4, UR5 ;  /* 0x000000043f067899 */ /* 0x000fe40008011605 */
[----:B------:R-:W-:Y:S02]  /*1de0*/  USGXT.U32 UR28, UR28, 0xe ;  /* 0x0000000e1c1c789a */ /* 0x000fe40008000000 */
[----:B------:R-:W-:Y:S02]  /*1df0*/  USGXT.U32 UR6, UR6, 0xe ;  /* 0x0000000e0606789a */ /* 0x000fe40008000000 */
[----:B------:R-:W-:Y:S01]  /*1e00*/  ULOP3.LUT UR18, UR28, 0x4000000, URZ, 0xfc, !UPT ;  /* 0x040000001c127892 */ /* 0x000fe2000f8efc3f */
[----:B------:R-:W-:Y:S01]  /*1e10*/  UMOV UR19, 0x40000040 ;  /* 0x4000004000137882 */ /* 0x000fe20000000000 */
[----:B------:R1:W-:Y:S01]  /*1e20*/  @UP1 UTMALDG.2D [UR8], [UR16] ;  /* 0x00000008100015b4 */ /* 0x0003e20008008000 */
[----:B------:R3:W-:Y:S06]  /*1e30*/  MEMBAR.ALL.CTA ;  /* 0x0000000000007992 */ /* 0x0007ec0000008000 */
[----:B---3--:R-:W3:Y:S01]  /*1e40*/  FENCE.VIEW.ASYNC.S ;  /* 0x00000000000073c6 */ /* 0x008ee20000000000 */
[----:B-1----:R-:W-:Y:S01]  /*1e50*/  UMOV UR16, UR6 ;  /* 0x0000000600107c82 */ /* 0x002fe20008000000 */
[----:B------:R-:W-:Y:S01]  /*1e60*/  UMOV UR17, 0x40000040 ;  /* 0x4000004000117882 */ /* 0x000fe20000000000 */
[----:B---3--:R-:W-:Y:S06]  /*1e70*/  BAR.SYNC.DEFER_BLOCKING 0x0 ;  /* 0x0000000000007b1d */ /* 0x008fec0000010000 */
[----:B------:R1:W-:Y:S02]  /*1e80*/  UTMALDG.2D [UR12], [UR22] ;  /* 0x0000000c160075b4 */ /* 0x0003e40008008000 */
[----:B------:R-:W-:Y:S06]  /*1e90*/  BAR.SYNC.DEFER_BLOCKING 0x0 ;  /* 0x0000000000007b1d */ /* 0x000fec0000010000 */
[----:B------:R-:W3:Y:S02]  /*1ea0*/  SYNCS.PHASECHK.TRANS64.TRYWAIT P0, [UR29+0x3c000], R2 ;  /* 0x03c00002ff0075a7 */ /* 0x000ee4000800015d */
[----:B-1-3--:R-:W-:Y:S05]  /*1eb0*/  @!P0 BRA `(.L_x_48) ;  /* 0x0000000800748947 */ /* 0x00afea0003800000 */
.L_x_50:
[----:B------:R-:W-:Y:S02]  /*1ec0*/  WARPGROUP.DEPBAR.LE gsb0, 0x0 ;  /* 0x00008000000079c5 */ /* 0x000fe40000010000 */
[----:B------:R-:W-:Y:S01]  /*1ed0*/  WARPGROUP.ARRIVE ;  /* 0x00000000000079c5 */ /* 0x000fe20000000000 */
[----:B------:R-:W-:Y:S01]  /*1ee0*/  UMOV UR5, URZ ;  /* 0x0000003f00057c82 */ /* 0x000fe20008000000 */
[----:B------:R-:W1:Y:S01]  /*1ef0*/  LDC R2, c[0x0][0x230] ;  /* 0x00008c00ff027b82 */ /* 0x000e620000000800 */
[----:B------:R-:W-:Y:S02]  /*1f00*/  UIADD3 UR15, UR15, 0x80, URZ ;  /* 0x000000800f0f7890 */ /* 0x000fe4000fffe03f */
[----:B------:R-:W-:Y:S01]  /*1f10*/  UIADD3 UR4, UR4, 0x1, URZ ;  /* 0x0000000104047890 */ /* 0x000fe2000fffe03f */
[----:B------:R-:W-:Y:S01]  /*1f20*/  HGMMA.64x256x16.F32 R24, gdesc[UR16].tnspB, R24 ;  /* 0x43e00000101879f0 */ /* 0x000fe20008700818 */
[----:B------:R-:W-:Y:S02]  /*1f30*/  UIADD3 UR18, UP1, UR28, 0x4000080, URZ ;  /* 0x040000801c127890 */ /* 0x000fe4000ff3e03f */
[----:B------:R-:W-:-:S03]  /*1f40*/  UIADD3 UR16, UP0, UR6, 0x2, URZ ;  /* 0x0000000206107890 */ /* 0x000fc6000ff1e03f */
[----:B------:R-:W-:Y:S01]  /*1f50*/  UMOV UR6, URZ ;  /* 0x0000003f00067c82 */ /* 0x000fe20008000000 */
[----:B------:R-:W-:Y:S02]  /*1f60*/  UIADD3.X UR17, UR5, 0x40000040, URZ, UP0, !UPT ;  /* 0x4000004005117890 */ /* 0x000fe400087fe43f */
[----:B------:R-:W-:Y:S02]  /*1f70*/  UIADD3.X UR19, UR6, 0x40000040, URZ, UP1, !UPT ;  /* 0x4000004006137890 */ /* 0x000fe40008ffe43f */
[----:B------:R-:W-:Y:S02]  /*1f80*/  UIADD3.64 UR28, UR16, 0x2, URZ ;  /* 0x00000002101c7897 */ /* 0x000fe4000fffe03f */
[----:B------:R-:W-:Y:S02]  /*1f90*/  UIADD3.64 UR30, UR18, 0x80, URZ ;  /* 0x00000080121e7897 */ /* 0x000fe4000fffe03f */
[----:B------:R-:W-:-:S04]  /*1fa0*/  UISETP.NE.U32.AND UP0, UPT, UR4, 0x3, UPT ;  /* 0x000000030400788c */ /* 0x000fc8000bf05070 */
[----:B------:R-:W-:Y:S01]  /*1fb0*/  USEL UR5, URZ, 0x1, UP0 ;  /* 0x000000013f057887 */ /* 0x000fe20008000000 */
[----:B-1----:R-:W-:Y:S01]  /*1fc0*/  ISETP.LE.AND P0, PT, R2, UR15, PT ;  /* 0x0000000f02007c0c */ /* 0x002fe2000bf03270 */
[----:B------:R-:W-:-:S04]  /*1fd0*/  USEL UR4, UR4, URZ, UP0 ;  /* 0x0000003f04047287 */ /* 0x000fc80008000000 */
[----:B------:R-:W-:-:S03]  /*1fe0*/  LOP3.LUT R7, R7, UR5, RZ, 0x3c, !PT ;  /* 0x0000000507077c12 */ /* 0x000fc6000f8e3cff */
[----:B------:R-:W-:-:S15]  /*1ff0*/  HGMMA.64x256x16.F32 R24, gdesc[UR16].tnspB, R24 ;  /* 0x43e00000101879f0 */ /* 0x000fde0008700818 */
[----:B------:R-:W-:-:S13]  /*2000*/  NOP ;  /* 0x0000000000007918 */ /* 0x000fda0000000000 */
[----:B------:R-:W-:Y:S01]  /*2010*/  HGMMA.64x256x16.F32 R24, gdesc[UR28].tnspB, R24 ;  /* 0x43e000001c1879f0 */ /* 0x000fe20008700818 */
[----:B------:R-:W-:Y:S02]  /*2020*/  UIADD3.64 UR30, UR18, 0x100, URZ ;  /* 0x00000100121e7897 */ /* 0x000fe4000fffe03f */
[----:B------:R-:W-:-:S15]  /*2030*/  UIADD3.64 UR28, UR16, 0x4, URZ ;  /* 0x00000004101c7897 */ /* 0x000fde000fffe03f */
[----:B------:R-:W-:-:S10]  /*2040*/  NOP ;  /* 0x0000000000007918 */ /* 0x000fd40000000000 */
        /* <DEDUP_REMOVED lines=10> */
[----:B------:R-:W-:Y:S02]  /*20f0*/  UIADD3.64 UR28, UR16, 0x202, URZ ;  /* 0x00000202101c7897 */ /* 0x000fe4000fffe03f */
[----:B------:R-:W-:Y:S02]  /*2100*/  UIADD3.64 UR18, UR18, 0x300, URZ ;  /* 0x0000030012127897 */ /* 0x000fe4000fffe03f */
[----:B------:R-:W-:-:S15]  /*2110*/  UIADD3.64 UR16, UR16, 0x204, URZ ;  /* 0x0000020410107897 */ /* 0x000fde000fffe03f */
[----:B------:R-:W-:-:S06]  /*2120*/  NOP ;  /* 0x0000000000007918 */ /* 0x000fcc0000000000 */
[----:B------:R-:W-:-:S15]  /*2130*/  HGMMA.64x256x16.F32 R24, gdesc[UR28].tnspB, R24 ;  /* 0x43e000001c1879f0 */ /* 0x000fde0008700818 */
[----:B------:R-:W-:-:S13]  /*2140*/  NOP ;  /* 0x0000000000007918 */ /* 0x000fda0000000000 */
[----:B------:R-:W-:Y:S01]  /*2150*/  HGMMA.64x256x16.F32 R24, gdesc[UR16].tnspB, R24, gsb0 ;  /* 0x43e00000101879f0 */ /* 0x000fe20008000818 */
[----:B------:R-:W-:Y:S05]  /*2160*/  @!P0 BRA `(.L_x_49) ;  /* 0xfffffff800b88947 */ /* 0x000fea000383ffff */
.L_x_47:
[----:B------:R-:W-:Y:S02]  /*2170*/  WARPGROUP.DEPBAR.LE gsb0, 0x0 ;  /* 0x00008000000079c5 */ /* 0x000fe40000010000 */
[----:B----4-:R-:W-:Y:S01]  /*2180*/  BAR.SYNC.DEFER_BLOCKING 0x0 ;  /* 0x0000000000007b1d */ /* 0x010fe20000010000 */
[C---:B-1----:R-:W-:Y:S01]  /*2190*/  IMAD.SHL.U32 R2, R0.reuse, 0x80, RZ ;  /* 0x0000008000027824 */ /* 0x042fe200078e00ff */
[----:B------:R-:W-:Y:S01]  /*21a0*/  F2FP.F16.F32.PACK_AB R24, R25, R24 ;  /* 0x000000181918723e */ /* 0x000fe200000000ff */
[----:B------:R-:W-:Y:S01]  /*21b0*/  IMAD.SHL.U32 R3, R0, 0x10, RZ ;  /* 0x0000001000037824 */ /* 0x000fe200078e00ff */
[----:B------:R-:W-:Y:S01]  /*21c0*/  F2FP.F16.F32.PACK_AB R25, R27, R26 ;  /* 0x0000001a1b19723e */ /* 0x000fe200000000ff */
[----:B------:R-:W-:Y:S01]  /*21d0*/  ULOP3.LUT UR26, UR26, 0x3, URZ, 0xc0, !UPT ;  /* 0x000000031a1a7892 */ /* 0x000fe2000f8ec03f */
[----:B------:R-:W-:Y:S01]  /*21e0*/  LOP3.LUT R2, R2, 0x780, RZ, 0xc0, !PT ;  /* 0x0000078002027812 */ /* 0x000fe200078ec0ff */
[----:B------:R-:W-:Y:S01]  /*21f0*/  UMOV UR6, UR11 ;  /* 0x0000000b00067c82 */ /* 0x000fe20008000000 */
[----:B------:R-:W-:Y:S01]  /*2200*/  F2FP.F16.F32.PACK_AB R56, R57, R56 ;  /* 0x000000383938723e */ /* 0x000fe200000000ff */
[----:B---3--:R-:W-:Y:S01]  /*2210*/  ULEA UR4, UR26, UR7, 0xd ;  /* 0x000000071a047291 */ /* 0x008fe2000f8e683f */
[----:B------:R-:W-:Y:S01]  /*2220*/  LOP3.LUT R3, R2, 0x70, R3, 0xf8, !PT ;  /* 0x0000007002037812 */ /* 0x000fe200078ef803 */
[----:B------:R-:W-:Y:S01]  /*2230*/  ULEA UR5, UR26, UR27, 0x6 ;  /* 0x0000001b1a057291 */ /* 0x000fe2000f8e303f */
[----:B------:R-:W-:-:S02]  /*2240*/  F2FP.F16.F32.PACK_AB R26, R29, R28 ;  /* 0x0000001c1d1a723e */ /* 0x000fc400000000ff */
[----:B------:R-:W-:Y:S02]  /*2250*/  ELECT P0, URZ, PT ;  /* 0x00000000003f782f */ /* 0x000fe40003800000 */
[----:B------:R-:W-:Y:S01]  /*2260*/  LOP3.LUT R3, R3, 0x10, R0, 0x78, !PT ;  /* 0x0000001003037812 */ /* 0x000fe200078e7800 */
[----:B------:R-:W-:Y:S01]  /*2270*/  IMAD.SHL.U32 R0, R0, 0x40, RZ ;  /* 0x0000004000007824 */ /* 0x000fe200078e00ff */
[----:B------:R-:W-:Y:S02]  /*2280*/  F2FP.F16.F32.PACK_AB R27, R31, R30 ;  /* 0x0000001e1f1b723e */ /* 0x000fe400000000ff */
[----:B------:R-:W-:Y:S02]  /*2290*/  F2FP.F16.F32.PACK_AB R57, R59, R58 ;  /* 0x0000003a3b39723e */ /* 0x000fe400000000ff */
[----:B------:R-:W-:Y:S02]  /*22a0*/  LOP3.LUT R0, R3, 0x1800, R0, 0xf8, !PT ;  /* 0x0000180003007812 */ /* 0x000fe400078ef800 */
[----:B------:R-:W-:Y:S01]  /*22b0*/  F2FP.F16.F32.PACK_AB R88, R89, R88 ;  /* 0x000000585958723e */ /* 0x000fe200000000ff */
[----:B------:R-:W1:Y:S02]  /*22c0*/  @!P1 SYNCS.CCTL.IV [UR7+0x3c000] ;  /* 0x03c00000ff0099b1 */ /* 0x000e640008000007 */
[----:B-1----:R-:W-:Y:S01]  /*22d0*/  BAR.SYNC.DEFER_BLOCKING 0x0 ;  /* 0x0000000000007b1d */ /* 0x002fe20000010000 */
[C---:B------:R-:W-:Y:S01]  /*22e0*/  LOP3.LUT R3, R0.reuse, 0x20, RZ, 0x3c, !PT ;  /* 0x0000002000037812 */ /* 0x040fe200078e3cff */
[----:B------:R-:W-:Y:S01]  /*22f0*/  VIADD R2, R0, UR7 ;  /* 0x0000000700027c36 */ /* 0x000fe20008000000 */
[----:B------:R-:W-:-:S02]  /*2300*/  F2FP.F16.F32.PACK_AB R58, R61, R60 ;  /* 0x0000003c3d3a723e */ /* 0x000fc400000000ff */
[----:B------:R-:W-:Y:S01]  /*2310*/  F2FP.F16.F32.PACK_AB R59, R63, R62 ;  /* 0x0000003e3f3b723e */ /* 0x000fe200000000ff */
[----:B------:R-:W-:Y:S01]  /*2320*/  VIADD R3, R3, UR7 ;  /* 0x0000000703037c36 */ /* 0x000fe20008000000 */
[----:B------:R-:W-:Y:S02]  /*2330*/  F2FP.F16.F32.PACK_AB R89, R91, R90 ;  /* 0x0000005a5b59723e */ /* 0x000fe400000000ff */
[----:B------:R-:W-:Y:S02]  /*2340*/  F2FP.F16.F32.PACK_AB R120, R121, R120 ;  /* 0x000000787978723e */ /* 0x000fe400000000ff */
[----:B------:R-:W-:Y:S02]  /*2350*/  F2FP.F16.F32.PACK_AB R32, R33, R32 ;  /* 0x000000202120723e */ /* 0x000fe400000000ff */
[----:B------:R-:W-:Y:S02]  /*2360*/  F2FP.F16.F32.PACK_AB R90, R93, R92 ;  /* 0x0000005c5d5a723e */ /* 0x000fe400000000ff */
[----:B------:R-:W-:-:S02]  /*2370*/  F2FP.F16.F32.PACK_AB R91, R95, R94 ;  /* 0x0000005e5f5b723e */ /* 0x000fc400000000ff */
[----:B------:R-:W-:Y:S02]  /*2380*/  F2FP.F16.F32.PACK_AB R121, R123, R122 ;  /* 0x0000007a7b79723e */ /* 0x000fe400000000ff */
[----:B------:R-:W-:Y:S02]  /*2390*/  F2FP.F16.F32.PACK_AB R33, R35, R34 ;  /* 0x000000222321723e */ /* 0x000fe400000000ff */
[----:B------:R-:W-:Y:S02]  /*23a0*/  F2FP.F16.F32.PACK_AB R64, R65, R64 ;  /* 0x000000404140723e */ /* 0x000fe400000000ff */
[----:B------:R-:W-:Y:S01]  /*23b0*/  F2FP.F16.F32.PACK_AB R122, R125, R124 ;  /* 0x0000007c7d7a723e */ /* 0x000fe200000000ff */
[----:B------:R-:W1:Y:S02]  /*23c0*/  @!P1 SYNCS.CCTL.IV [UR7+0x3c008] ;  /* 0x03c00800ff0099b1 */ /* 0x000e640008000007 */
[----:B-1----:R-:W-:Y:S01]  /*23d0*/  BAR.SYNC.DEFER_BLOCKING 0x0 ;  /* 0x0000000000007b1d */ /* 0x002fe20000010000 */
[----:B------:R-:W-:-:S02]  /*23e0*/  F2FP.F16.F32.PACK_AB R123, R127, R126 ;  /* 0x0000007e7f7b723e */ /* 0x000fc400000000ff */
[----:B------:R-:W-:Y:S02]  /*23f0*/  LOP3.LUT R4, R0, 0x40, RZ, 0x3c, !PT ;  /* 0x0000004000047812 */ /* 0x000fe400078e3cff */
[----:B------:R-:W-:Y:S02]  /*2400*/  F2FP.F16.F32.PACK_AB R34, R37, R36 ;  /* 0x000000242522723e */ /* 0x000fe400000000ff */
[----:B------:R-:W-:Y:S01]  /*2410*/  F2FP.F16.F32.PACK_AB R35, R39, R38 ;  /* 0x000000262723723e */ /* 0x000fe200000000ff */
[----:B------:R-:W-:Y:S01]  /*2420*/  VIADD R4, R4, UR7 ;  /* 0x0000000704047c36 */ /* 0x000fe20008000000 */
[----:B------:R-:W-:Y:S02]  /*2430*/  F2FP.F16.F32.PACK_AB R65, R67, R66 ;  /* 0x000000424341723e */ /* 0x000fe400000000ff */
[----:B------:R-:W-:Y:S02]  /*2440*/  F2FP.F16.F32.PACK_AB R96, R97, R96 ;  /* 0x000000606160723e */ /* 0x000fe400000000ff */
[----:B------:R-:W-:-:S02]  /*2450*/  F2FP.F16.F32.PACK_AB R66, R69, R68 ;  /* 0x000000444542723e */ /* 0x000fc400000000ff */
[----:B------:R-:W-:Y:S02]  /*2460*/  F2FP.F16.F32.PACK_AB R67, R71, R70 ;  /* 0x000000464743723e */ /* 0x000fe400000000ff */
[----:B------:R-:W-:Y:S02]  /*2470*/  F2FP.F16.F32.PACK_AB R97, R99, R98 ;  /* 0x000000626361723e */ /* 0x000fe400000000ff */
[----:B------:R-:W-:Y:S02]  /*2480*/  F2FP.F16.F32.PACK_AB R128, R129, R128 ;  /* 0x000000808180723e */ /* 0x000fe400000000ff */
[----:B------:R-:W-:Y:S02]  /*2490*/  F2FP.F16.F32.PACK_AB R40, R41, R40 ;  /* 0x000000282928723e */ /* 0x000fe400000000ff */
[----:B------:R-:W-:Y:S01]  /*24a0*/  F2FP.F16.F32.PACK_AB R98, R101, R100 ;  /* 0x000000646562723e */ /* 0x000fe200000000ff */
[----:B------:R-:W1:Y:S02]  /*24b0*/  @!P1 SYNCS.CCTL.IV [UR7+0x3c010] ;  /* 0x03c01000ff0099b1 */ /* 0x000e640008000007 */
[----:B-1----:R-:W-:Y:S01]  /*24c0*/  STSM.16.M88.4 [R2], R24 ;  /* 0x0000001802007844 */ /* 0x002fe20000000200 */
[----:B------:R-:W-:-:S02]  /*24d0*/  F2FP.F16.F32.PACK_AB R99, R103, R102 ;  /* 0x000000666763723e */ /* 0x000fc400000000ff */
[----:B------:R-:W-:Y:S01]  /*24e0*/  F2FP.F16.F32.PACK_AB R129, R131, R130 ;  /* 0x000000828381723e */ /* 0x000fe200000000ff */
[----:B------:R-:W-:Y:S01]  /*24f0*/  STSM.16.M88.4 [R2+0x2000], R56 ;  /* 0x0020003802007844 */ /* 0x000fe20000000200 */
[----:B------:R-:W-:Y:S02]  /*2500*/  F2FP.F16.F32.PACK_AB R41, R43, R42 ;  /* 0x0000002a2b29723e */ /* 0x000fe400000000ff */
[----:B------:R-:W-:Y:S01]  /*2510*/  F2FP.F16.F32.PACK_AB R72, R73, R72 ;  /* 0x000000484948723e */ /* 0x000fe200000000ff */
[----:B------:R-:W-:Y:S01]  /*2520*/  STSM.16.M88.4 [R2+0x4000], R88 ;  /* 0x0040005802007844 */ /* 0x000fe20000000200 */
[----:B------:R-:W-:Y:S02]  /*2530*/  F2FP.F16.F32.PACK_AB R130, R133, R132 ;  /* 0x000000848582723e */ /* 0x000fe400000000ff */
[----:B------:R-:W-:Y:S01]  /*2540*/  F2FP.F16.F32.PACK_AB R131, R135, R134 ;  /* 0x000000868783723e */ /* 0x000fe200000000ff */
[----:B------:R-:W-:Y:S01]  /*2550*/  STSM.16.M88.4 [R2+0x6000], R120 ;  /* 0x0060007802007844 */ /* 0x000fe20000000200 */
[----:B------:R-:W-:-:S02]  /*2560*/  LOP3.LUT R0, R0, 0x60, RZ, 0x3c, !PT ;  /* 0x0000006000007812 */ /* 0x000fc400078e3cff */
[----:B------:R-:W-:Y:S01]  /*2570*/  F2FP.F16.F32.PACK_AB R42, R45, R44 ;  /* 0x0000002c2d2a723e */ /* 0x000fe200000000ff */
[----:B------:R-:W-:Y:S01]  /*2580*/  STSM.16.M88.4 [R3], R32 ;  /* 0x0000002003007844 */ /* 0x000fe20000000200 */
[----:B------:R-:W-:Y:S01]  /*2590*/  F2FP.F16.F32.PACK_AB R43, R47, R46 ;  /* 0x0000002e2f2b723e */ /* 0x000fe200000000ff */
[----:B------:R-:W-:Y:S01]  /*25a0*/  VIADD R0, R0, UR7 ;  /* 0x0000000700007c36 */ /* 0x000fe20008000000 */
[----:B------:R-:W-:Y:S01]  /*25b0*/  F2FP.F16.F32.PACK_AB R73, R75, R74 ;  /* 0x0000004a4b49723e */ /* 0x000fe200000000ff */
[----:B------:R-:W-:Y:S01]  /*25c0*/  STSM.16.M88.4 [R3+0x2000], R64 ;  /* 0x0020004003007844 */ /* 0x000fe20000000200 */
[----:B------:R-:W-:Y:S02]  /*25d0*/  F2FP.F16.F32.PACK_AB R104, R105, R104 ;  /* 0x000000686968723e */ /* 0x000fe400000000ff */
[----:B------:R-:W-:Y:S01]  /*25e0*/  F2FP.F16.F32.PACK_AB R74, R77, R76 ;  /* 0x0000004c4d4a723e */ /* 0x000fe200000000ff */
[----:B------:R-:W-:Y:S01]  /*25f0*/  STSM.16.M88.4 [R3+0x4000], R96 ;  /* 0x0040006003007844 */ /* 0x000fe20000000200 */
[----:B------:R-:W-:-:S02]  /*2600*/  F2FP.F16.F32.PACK_AB R75, R79, R78 ;  /* 0x0000004e4f4b723e */ /* 0x000fc400000000ff */
[----:B------:R-:W-:Y:S01]  /*2610*/  F2FP.F16.F32.PACK_AB R105, R107, R106 ;  /* 0x0000006a6b69723e */ /* 0x000fe200000000ff */
[----:B------:R-:W-:Y:S01]  /*2620*/  STSM.16.M88.4 [R3+0x6000], R128 ;  /* 0x0060008003007844 */ /* 0x000fe20000000200 */
[----:B------:R-:W-:Y:S02]  /*2630*/  F2FP.F16.F32.PACK_AB R136, R137, R136 ;  /* 0x000000888988723e */ /* 0x000fe400000000ff */
[----:B------:R-:W-:Y:S01]  /*2640*/  F2FP.F16.F32.PACK_AB R48, R49, R48 ;  /* 0x000000303130723e */ /* 0x000fe200000000ff */
[----:B------:R-:W-:Y:S01]  /*2650*/  STSM.16.M88.4 [R4], R40 ;  /* 0x0000002804007844 */ /* 0x000fe20000000200 */
[----:B------:R-:W-:Y:S02]  /*2660*/  F2FP.F16.F32.PACK_AB R106, R109, R108 ;  /* 0x0000006c6d6a723e */ /* 0x000fe400000000ff */
[----:B------:R-:W-:Y:S01]  /*2670*/  F2FP.F16.F32.PACK_AB R107, R111, R110 ;  /* 0x0000006e6f6b723e */ /* 0x000fe200000000ff */
[----:B------:R-:W-:Y:S01]  /*2680*/  STSM.16.M88.4 [R4+0x2000], R72 ;  /* 0x0020004804007844 */ /* 0x000fe20000000200 */
[----:B------:R-:W-:-:S02]  /*2690*/  F2FP.F16.F32.PACK_AB R137, R139, R138 ;  /* 0x0000008a8b89723e */ /* 0x000fc400000000ff */
[----:B------:R-:W-:Y:S01]  /*26a0*/  F2FP.F16.F32.PACK_AB R49, R51, R50 ;  /* 0x000000323331723e */ /* 0x000fe200000000ff */
[----:B------:R-:W-:Y:S01]  /*26b0*/  STSM.16.M88.4 [R4+0x4000], R104 ;  /* 0x0040006804007844 */ /* 0x000fe20000000200 */
[----:B------:R-:W-:Y:S02]  /*26c0*/  F2FP.F16.F32.PACK_AB R80, R81, R80 ;  /* 0x000000505150723e */ /* 0x000fe400000000ff */
[----:B------:R-:W-:Y:S02]  /*26d0*/  F2FP.F16.F32.PACK_AB R138, R141, R140 ;  /* 0x0000008c8d8a723e */ /* 0x000fe400000000ff */
[----:B------:R-:W-:Y:S02]  /*26e0*/  F2FP.F16.F32.PACK_AB R139, R143, R142 ;  /* 0x0000008e8f8b723e */ /* 0x000fe400000000ff */
[----:B------:R-:W-:Y:S02]  /*26f0*/  F2FP.F16.F32.PACK_AB R50, R53, R52 ;  /* 0x000000343532723e */ /* 0x000fe400000000ff */
[----:B------:R-:W-:Y:S01]  /*2700*/  F2FP.F16.F32.PACK_AB R51, R55, R54 ;  /* 0x000000363733723e */ /* 0x000fe200000000ff */
[----:B------:R-:W-:Y:S01]  /*2710*/  STSM.16.M88.4 [R4+0x6000], R136 ;  /* 0x0060008804007844 */ /* 0x000fe20000000200 */
[----:B------:R-:W-:-:S02]  /*2720*/  F2FP.F16.F32.PACK_AB R81, R83, R82 ;  /* 0x000000525351723e */ /* 0x000fc400000000ff */
[----:B------:R-:W-:Y:S01]  /*2730*/  F2FP.F16.F32.PACK_AB R112, R113, R112 ;  /* 0x000000707170723e */ /* 0x000fe200000000ff */
[----:B------:R-:W-:Y:S01]  /*2740*/  STSM.16.M88.4 [R0], R48 ;  /* 0x0000003000007844 */ /* 0x000fe20000000200 */
[----:B------:R-:W-:Y:S02]  /*2750*/  F2FP.F16.F32.PACK_AB R82, R85, R84 ;  /* 0x000000545552723e */ /* 0x000fe400000000ff */
[----:B------:R-:W-:Y:S02]  /*2760*/  F2FP.F16.F32.PACK_AB R83, R87, R86 ;  /* 0x000000565753723e */ /* 0x000fe400000000ff */
[----:B------:R-:W-:Y:S02]  /*2770*/  F2FP.F16.F32.PACK_AB R113, R115, R114 ;  /* 0x000000727371723e */ /* 0x000fe400000000ff */
[----:B------:R-:W-:Y:S01]  /*2780*/  F2FP.F16.F32.PACK_AB R144, R145, R144 ;  /* 0x000000909190723e */ /* 0x000fe200000000ff */
[----:B------:R-:W-:Y:S01]  /*2790*/  STSM.16.M88.4 [R0+0x2000], R80 ;  /* 0x0020005000007844 */ /* 0x000fe20000000200 */
[----:B------:R-:W-:-:S02]  /*27a0*/  F2FP.F16.F32.PACK_AB R114, R117, R116 ;  /* 0x000000747572723e */ /* 0x000fc400000000ff */
[----:B------:R-:W-:Y:S02]  /*27b0*/  F2FP.F16.F32.PACK_AB R115, R119, R118 ;  /* 0x000000767773723e */ /* 0x000fe400000000ff */
[----:B------:R-:W-:Y:S02]  /*27c0*/  F2FP.F16.F32.PACK_AB R145, R147, R146 ;  /* 0x000000929391723e */ /* 0x000fe400000000ff */
[----:B------:R-:W-:Y:S01]  /*27d0*/  F2FP.F16.F32.PACK_AB R146, R149, R148 ;  /* 0x000000949592723e */ /* 0x000fe200000000ff */
[----:B------:R-:W-:Y:S01]  /*27e0*/  STSM.16.M88.4 [R0+0x4000], R112 ;  /* 0x0040007000007844 */ /* 0x000fe20000000200 */
[----:B------:R-:W-:-:S05]  /*27f0*/  F2FP.F16.F32.PACK_AB R147, R151, R150 ;  /* 0x000000969793723e */ /* 0x000fca00000000ff */
[----:B------:R-:W-:Y:S01]  /*2800*/  STSM.16.M88.4 [R0+0x6000], R144 ;  /* 0x0060009000007844 */ /* 0x000fe20000000200 */
[----:B------:R1:W-:Y:S06]  /*2810*/  MEMBAR.ALL.CTA ;  /* 0x0000000000007992 */ /* 0x0003ec0000008000 */
[----:B-1----:R-:W1:Y:S02]  /*2820*/  FENCE.VIEW.ASYNC.S ;  /* 0x00000000000073c6 */ /* 0x002e640000000000 */
[----:B-1----:R-:W-:Y:S06]  /*2830*/  BAR.SYNC.DEFER_BLOCKING 0x0 ;  /* 0x0000000000007b1d */ /* 0x002fec0000010000 */
[----:B------:R1:W-:Y:S01]  /*2840*/  UTMASTG.2D [UR4], [UR24] ;  /* 0x00000004180073b5 */ /* 0x0003e20008008000 */
[----:B------:R0:W-:Y:S01]  /*2850*/  UTMACMDFLUSH ;  /* 0x00000000000079b7 */ /* 0x0001e20000000000 */
[----:B------:R-:W-:-:S04]  /*2860*/  DEPBAR.LE SB0, 0x0 ;  /* 0x000080000000791a */ /* 0x000fc80000000000 */
[----:B------:R-:W-:Y:S06]  /*2870*/  BAR.SYNC.DEFER_BLOCKING 0x0 ;  /* 0x0000000000007b1d */ /* 0x000fec0000010000 */
[----:B-1----:R-:W-:Y:S05]  /*2880*/  EXIT ;  /* 0x000000000000794d */ /* 0x002fea0003800000 */
.L_x_48:
[----:B------:R-:W1:Y:S02]  /*2890*/  SYNCS.PHASECHK.TRANS64.TRYWAIT P0, [UR29+0x3c000], R2 ;  /* 0x03c00002ff0075a7 */ /* 0x000e64000800015d */
[----:B-1----:R-:W-:Y:S05]  /*28a0*/  @!P0 BRA `(.L_x_48) ;  /* 0xfffffffc00f88947 */ /* 0x002fea000383ffff */
[----:B------:R-:W-:Y:S05]  /*28b0*/  BRA `(.L_x_50) ;  /* 0xfffffff400807947 */ /* 0x000fea000383ffff */
.L_x_51:
[----:B------:R-:W-:-:S00]  /*28c0*/  BRA `(.L_x_51) ;  /* 0xfffffffc00fc7947 */ /* 0x000fc0000383ffff */
[----:B------:R-:W-:-:S00]  /*28d0*/  NOP ;  /* 0x0000000000007918 */ /* 0x000fc00000000000 */
        /* <DEDUP_REMOVED lines=10> */
.L_x_52:


//--------------------- .nv.shared.gluon_wgmma    --------------------------
	.section	.nv.shared.gluon_wgmma,"aw",@nobits
	.sectionflags	@""
	.align	16
	.zero		1024


//--------------------- .nv.shared.reserved.0     --------------------------
	.section	.nv.shared.reserved.0,"aw",@nobits
	.weak		__nv_reservedSMEM_offset_0_alias
	.size		__nv_reservedSMEM_offset_0_alias, 0, 0
	.other		__nv_reservedSMEM_offset_0_alias,@"STO_CUDA_RESERVED_SHARED STV_DEFAULT"
__nv_reservedSMEM_offset_0_alias:
	.zero		0


//--------------------- .nv.constant0.gluon_wgmma --------------------------
	.section	.nv.constant0.gluon_wgmma,"a",@progbits
	.sectionflags	@""
	.align	4
.nv.constant0.gluon_wgmma:
	.zero		608


//--------------------- SYMBOLS --------------------------

	.type		.nv.reservedSmem.offset0,@object
	.size		.nv.reservedSmem.offset0,0x4
